//
// Generated by NVIDIA NVVM Compiler
//
// Compiler Build ID: CL-36424714
// Cuda compilation tools, release 13.0, V13.0.88
// Based on NVVM 20.0.0
//

.version 9.0
.target sm_100
.address_size 64

	// .globl	_Z10rollKernelPKfPfiiP3SOA

.visible .entry _Z10rollKernelPKfPfiiP3SOA(
	.param .u64 .ptr .align 1 _Z10rollKernelPKfPfiiP3SOA_param_0,
	.param .u64 .ptr .align 1 _Z10rollKernelPKfPfiiP3SOA_param_1,
	.param .u32 _Z10rollKernelPKfPfiiP3SOA_param_2,
	.param .u32 _Z10rollKernelPKfPfiiP3SOA_param_3,
	.param .u64 .ptr .align 1 _Z10rollKernelPKfPfiiP3SOA_param_4
)
{
	.reg .pred 	%p<16>;
	.reg .b32 	%r<92>;
	.reg .b32 	%f<2>;
	.reg .b64 	%rd<43>;

	ld.param.u64 	%rd11, [_Z10rollKernelPKfPfiiP3SOA_param_0];
	ld.param.u64 	%rd12, [_Z10rollKernelPKfPfiiP3SOA_param_1];
	ld.param.u32 	%r12, [_Z10rollKernelPKfPfiiP3SOA_param_2];
	ld.param.u32 	%r11, [_Z10rollKernelPKfPfiiP3SOA_param_3];
	ld.param.u64 	%rd13, [_Z10rollKernelPKfPfiiP3SOA_param_4];
	cvta.to.global.u64 	%rd1, %rd13;
	mov.u32 	%r13, %tid.x;
	mov.u32 	%r14, %ctaid.x;
	mov.u32 	%r15, %ntid.x;
	mad.lo.s32 	%r1, %r14, %r15, %r13;
	setp.ge.s32 	%p1, %r1, %r12;
	@%p1 bra 	$L__BB0_11;
	setp.eq.s32 	%p2, %r11, 0;
	mov.u32 	%r91, %r1;
	@%p2 bra 	$L__BB0_10;
	setp.lt.u32 	%p3, %r11, 4;
	mov.b64 	%rd42, 0;
	mov.u32 	%r91, %r1;
	@%p3 bra 	$L__BB0_5;
	and.b32  	%r17, %r11, -4;
	cvt.s64.s32 	%rd42, %r17;
	add.s64 	%rd40, %rd1, 12;
	mov.u64 	%rd39, %rd42;
	mov.u32 	%r91, %r1;
$L__BB0_4:
	.pragma "nounroll";
	ld.global.u32 	%r18, [%rd40+-4];
	mul.wide.s32 	%rd15, %r18, 4;
	add.s64 	%rd16, %rd1, %rd15;
	ld.global.u32 	%r19, [%rd16+16];
	div.s32 	%r20, %r1, %r19;
	ld.global.u32 	%r21, [%rd16+28];
	rem.s32 	%r22, %r20, %r21;
	ld.global.u32 	%r23, [%rd40+-12];
	add.s32 	%r24, %r23, %r22;
	setp.lt.s32 	%p4, %r24, %r21;
	selp.b32 	%r25, 0, %r21, %p4;
	sub.s32 	%r26, %r23, %r25;
	mad.lo.s32 	%r27, %r19, %r26, %r91;
	ld.global.u32 	%r28, [%rd40];
	mul.wide.s32 	%rd17, %r28, 4;
	add.s64 	%rd18, %rd1, %rd17;
	ld.global.u32 	%r29, [%rd18+16];
	div.s32 	%r30, %r1, %r29;
	ld.global.u32 	%r31, [%rd18+28];
	rem.s32 	%r32, %r30, %r31;
	ld.global.u32 	%r33, [%rd40+-8];
	add.s32 	%r34, %r33, %r32;
	setp.lt.s32 	%p5, %r34, %r31;
	selp.b32 	%r35, 0, %r31, %p5;
	sub.s32 	%r36, %r33, %r35;
	mad.lo.s32 	%r37, %r29, %r36, %r27;
	ld.global.u32 	%r38, [%rd40+4];
	mul.wide.s32 	%rd19, %r38, 4;
	add.s64 	%rd20, %rd1, %rd19;
	ld.global.u32 	%r39, [%rd20+16];
	div.s32 	%r40, %r1, %r39;
	ld.global.u32 	%r41, [%rd20+28];
	rem.s32 	%r42, %r40, %r41;
	add.s32 	%r43, %r18, %r42;
	setp.lt.s32 	%p6, %r43, %r41;
	selp.b32 	%r44, 0, %r41, %p6;
	sub.s32 	%r45, %r18, %r44;
	mad.lo.s32 	%r46, %r39, %r45, %r37;
	ld.global.u32 	%r47, [%rd40+8];
	mul.wide.s32 	%rd21, %r47, 4;
	add.s64 	%rd22, %rd1, %rd21;
	ld.global.u32 	%r48, [%rd22+16];
	div.s32 	%r49, %r1, %r48;
	ld.global.u32 	%r50, [%rd22+28];
	rem.s32 	%r51, %r49, %r50;
	add.s32 	%r52, %r28, %r51;
	setp.lt.s32 	%p7, %r52, %r50;
	selp.b32 	%r53, 0, %r50, %p7;
	sub.s32 	%r54, %r28, %r53;
	mad.lo.s32 	%r91, %r48, %r54, %r46;
	add.s64 	%rd40, %rd40, 16;
	add.s64 	%rd39, %rd39, -4;
	setp.ne.s64 	%p8, %rd39, 0;
	@%p8 bra 	$L__BB0_4;
$L__BB0_5:
	and.b32  	%r56, %r11, 3;
	setp.eq.s32 	%p9, %r56, 0;
	@%p9 bra 	$L__BB0_10;
	setp.eq.s32 	%p10, %r56, 1;
	@%p10 bra 	$L__BB0_8;
	shl.b64 	%rd23, %rd42, 2;
	add.s64 	%rd24, %rd1, %rd23;
	ld.global.u32 	%r57, [%rd24+8];
	mul.wide.s32 	%rd25, %r57, 4;
	add.s64 	%rd26, %rd1, %rd25;
	ld.global.u32 	%r58, [%rd26+16];
	div.s32 	%r59, %r1, %r58;
	ld.global.u32 	%r60, [%rd26+28];
	rem.s32 	%r61, %r59, %r60;
	ld.global.u32 	%r62, [%rd24];
	add.s32 	%r63, %r62, %r61;
	setp.lt.s32 	%p11, %r63, %r60;
	selp.b32 	%r64, 0, %r60, %p11;
	sub.s32 	%r65, %r62, %r64;
	mad.lo.s32 	%r66, %r58, %r65, %r91;
	ld.global.u32 	%r67, [%rd24+12];
	mul.wide.s32 	%rd27, %r67, 4;
	add.s64 	%rd28, %rd1, %rd27;
	ld.global.u32 	%r68, [%rd28+16];
	div.s32 	%r69, %r1, %r68;
	ld.global.u32 	%r70, [%rd28+28];
	rem.s32 	%r71, %r69, %r70;
	ld.global.u32 	%r72, [%rd24+4];
	add.s32 	%r73, %r72, %r71;
	setp.lt.s32 	%p12, %r73, %r70;
	selp.b32 	%r74, 0, %r70, %p12;
	sub.s32 	%r75, %r72, %r74;
	mad.lo.s32 	%r91, %r68, %r75, %r66;
	add.s64 	%rd42, %rd42, 2;
$L__BB0_8:
	and.b32  	%r76, %r11, 1;
	setp.eq.b32 	%p13, %r76, 1;
	not.pred 	%p14, %p13;
	@%p14 bra 	$L__BB0_10;
	shl.b64 	%rd29, %rd42, 2;
	add.s64 	%rd30, %rd1, %rd29;
	ld.global.u32 	%r77, [%rd30+8];
	mul.wide.s32 	%rd31, %r77, 4;
	add.s64 	%rd32, %rd1, %rd31;
	ld.global.u32 	%r78, [%rd32+16];
	div.s32 	%r79, %r1, %r78;
	ld.global.u32 	%r80, [%rd32+28];
	rem.s32 	%r81, %r79, %r80;
	ld.global.u32 	%r82, [%rd30];
	add.s32 	%r83, %r82, %r81;
	setp.lt.s32 	%p15, %r83, %r80;
	selp.b32 	%r84, 0, %r80, %p15;
	sub.s32 	%r85, %r82, %r84;
	mad.lo.s32 	%r91, %r78, %r85, %r91;
$L__BB0_10:
	cvta.to.global.u64 	%rd33, %rd11;
	mul.wide.s32 	%rd34, %r1, 4;
	add.s64 	%rd35, %rd33, %rd34;
	ld.global.f32 	%f1, [%rd35];
	cvta.to.global.u64 	%rd36, %rd12;
	mul.wide.s32 	%rd37, %r91, 4;
	add.s64 	%rd38, %rd36, %rd37;
	st.global.f32 	[%rd38], %f1;
$L__BB0_11:
	ret;

}


// ===== COMPILED SASS (sm_100) =====

	.target	sm_100

	.elftype	@"ET_EXEC"


//--------------------- .note.nv.tkinfo           --------------------------
	.section	.note.nv.tkinfo,"",@"SHT_NOTE"
	.sectionflags	@"SHF_NOTE_NV_TKINFO"
	.tkinfo
        /*0018*/ 	.word	0x00000002
        /*0030*/ 	.string	""
        /*0030*/ 	.string	"ptxas"
        /*0030*/ 	.string	"Cuda compilation tools, release 13.0, V13.0.88"
        /*0030*/ 	.string	"Build cuda_13.0.r13.0/compiler.36424714_0"
        /*0030*/ 	.string	"-arch sm_100 -m 64 "



//--------------------- .note.nv.cuinfo           --------------------------
	.section	.note.nv.cuinfo,"",@"SHT_NOTE"
	.sectionflags	@"SHF_NOTE_NV_CUINFO"
        /*0018*/ 	.short	0x0002
        /*001a*/ 	.short	0x0064
        /*001c*/ 	.short	0x0082
	.zero		2


//--------------------- .nv.info                  --------------------------
	.section	.nv.info,"",@"SHT_CUDA_INFO"
	.align	4


	//----- nvinfo : EIATTR_REGCOUNT
	.align		4
        /*0000*/ 	.byte	0x04, 0x2f
        /*0002*/ 	.short	(.L_1 - .L_0)
	.align		4
.L_0:
        /*0004*/ 	.word	index@(_Z10rollKernelPKfPfiiP3SOA)
        /*0008*/ 	.word	0x00000020


	//----- nvinfo : EIATTR_FRAME_SIZE
	.align		4
.L_1:
        /*000c*/ 	.byte	0x04, 0x11
        /*000e*/ 	.short	(.L_3 - .L_2)
	.align		4
.L_2:
        /*0010*/ 	.word	index@(_Z10rollKernelPKfPfiiP3SOA)
        /*0014*/ 	.word	0x00000000


	//----- nvinfo : EIATTR_MIN_STACK_SIZE
	.align		4
.L_3:
        /*0018*/ 	.byte	0x04, 0x12
        /*001a*/ 	.short	(.L_5 - .L_4)
	.align		4
.L_4:
        /*001c*/ 	.word	index@(_Z10rollKernelPKfPfiiP3SOA)
        /*0020*/ 	.word	0x00000000
.L_5:


//--------------------- .nv.compat                --------------------------
	.section	.nv.compat,"",@"SHT_CUDA_COMPAT_INFO"
	.align	4
        /*0000*/ 	.byte	0x02, 0x09, 0x00, 0x00, 0x02, 0x02, 0x01, 0x00, 0x02, 0x05, 0x05, 0x00, 0x03, 0x07, 0x01, 0x01
        /*0010*/ 	.byte	0x02, 0x03, 0x00, 0x00, 0x02, 0x06, 0x01, 0x00, 0x04, 0x0b, 0x08, 0x00, 0x09, 0x00, 0x00, 0x00
        /*0020*/ 	.byte	0x00, 0x00, 0x00, 0x00


//--------------------- .nv.info._Z10rollKernelPKfPfiiP3SOA --------------------------
	.section	.nv.info._Z10rollKernelPKfPfiiP3SOA,"",@"SHT_CUDA_INFO"
	.sectionflags	@""
	.align	4


	//----- nvinfo : EIATTR_CUDA_API_VERSION
	.align		4
        /*0000*/ 	.byte	0x04, 0x37
        /*0002*/ 	.short	(.L_7 - .L_6)
.L_6:
        /*0004*/ 	.word	0x00000082


	//----- nvinfo : EIATTR_KPARAM_INFO
	.align		4
.L_7:
        /*0008*/ 	.byte	0x04, 0x17
        /*000a*/ 	.short	(.L_9 - .L_8)
.L_8:
        /*000c*/ 	.word	0x00000000
        /*0010*/ 	.short	0x0004
        /*0012*/ 	.short	0x0018
        /*0014*/ 	.byte	0x00, 0xf5, 0x21, 0x00


	//----- nvinfo : EIATTR_KPARAM_INFO
	.align		4
.L_9:
        /*0018*/ 	.byte	0x04, 0x17
        /*001a*/ 	.short	(.L_11 - .L_10)
.L_10:
        /*001c*/ 	.word	0x00000000
        /*0020*/ 	.short	0x0003
        /*0022*/ 	.short	0x0014
        /*0024*/ 	.byte	0x00, 0xf0, 0x11, 0x00


	//----- nvinfo : EIATTR_KPARAM_INFO
	.align		4
.L_11:
        /*0028*/ 	.byte	0x04, 0x17
        /*002a*/ 	.short	(.L_13 - .L_12)
.L_12:
        /*002c*/ 	.word	0x00000000
        /*0030*/ 	.short	0x0002
        /*0032*/ 	.short	0x0010
        /*0034*/ 	.byte	0x00, 0xf0, 0x11, 0x00


	//----- nvinfo : EIATTR_KPARAM_INFO
	.align		4
.L_13:
        /*0038*/ 	.byte	0x04, 0x17
        /*003a*/ 	.short	(.L_15 - .L_14)
.L_14:
        /*003c*/ 	.word	0x00000000
        /*0040*/ 	.short	0x0001
        /*0042*/ 	.short	0x0008
        /*0044*/ 	.byte	0x00, 0xf5, 0x21, 0x00


	//----- nvinfo : EIATTR_KPARAM_INFO
	.align		4
.L_15:
        /*0048*/ 	.byte	0x04, 0x17
        /*004a*/ 	.short	(.L_17 - .L_16)
.L_16:
        /*004c*/ 	.word	0x00000000
        /*0050*/ 	.short	0x0000
        /*0052*/ 	.short	0x0000
        /*0054*/ 	.byte	0x00, 0xf5, 0x21, 0x00


	//----- nvinfo : EIATTR_SPARSE_MMA_MASK
	.align		4
.L_17:
        /*0058*/ 	.byte	0x03, 0x50
        /*005a*/ 	.short	0x0000


	//----- nvinfo : EIATTR_MAXREG_COUNT
	.align		4
        /*005c*/ 	.byte	0x03, 0x1b
        /*005e*/ 	.short	0x00ff


	//----- nvinfo : EIATTR_MERCURY_ISA_VERSION
	.align		4
        /*0060*/ 	.byte	0x03, 0x5f
        /*0062*/ 	.short	0x0101


	//----- nvinfo : EIATTR_VRC_CTA_INIT_COUNT
	.align		4
        /*0064*/ 	.byte	0x02, 0x4a
	.zero		1
	.zero		1


	//----- nvinfo : EIATTR_EXIT_INSTR_OFFSETS
	.align		4
        /*0068*/ 	.byte	0x04, 0x1c
        /*006a*/ 	.short	(.L_19 - .L_18)


	//   ....[0]....
.L_18:
        /*006c*/ 	.word	0x00000070


	//   ....[1]....
        /*0070*/ 	.word	0x00001cd0


	//----- nvinfo : EIATTR_CBANK_PARAM_SIZE
	.align		4
.L_19:
        /*0074*/ 	.byte	0x03, 0x19
        /*0076*/ 	.short	0x0020


	//----- nvinfo : EIATTR_PARAM_CBANK
	.align		4
        /*0078*/ 	.byte	0x04, 0x0a
        /*007a*/ 	.short	(.L_21 - .L_20)
	.align		4
.L_20:
        /*007c*/ 	.word	index@(.nv.constant0._Z10rollKernelPKfPfiiP3SOA)
        /*0080*/ 	.short	0x0380
        /*0082*/ 	.short	0x0020


	//----- nvinfo : EIATTR_SW_WAR
	.align		4
.L_21:
        /*0084*/ 	.byte	0x04, 0x36
        /*0086*/ 	.short	(.L_23 - .L_22)
.L_22:
        /*0088*/ 	.word	0x00000008
.L_23:


//--------------------- .nv.callgraph             --------------------------
	.section	.nv.callgraph,"",@"SHT_CUDA_CALLGRAPH"
	.align	4
	.sectionentsize	8
	.align		4
        /*0000*/ 	.word	0x00000000
	.align		4
        /*0004*/ 	.word	0xffffffff
	.align		4
        /*0008*/ 	.word	0x00000000
	.align		4
        /*000c*/ 	.word	0xfffffffe
	.align		4
        /*0010*/ 	.word	0x00000000
	.align		4
        /*0014*/ 	.word	0xfffffffd
	.align		4
        /*0018*/ 	.word	0x00000000
	.align		4
        /*001c*/ 	.word	0xfffffffc


//--------------------- .text._Z10rollKernelPKfPfiiP3SOA --------------------------
	.section	.text._Z10rollKernelPKfPfiiP3SOA,"ax",@progbits
	.align	128
        .global         _Z10rollKernelPKfPfiiP3SOA
        .type           _Z10rollKernelPKfPfiiP3SOA,@function
        .size           _Z10rollKernelPKfPfiiP3SOA,(.L_x_5 - _Z10rollKernelPKfPfiiP3SOA)
        .other          _Z10rollKernelPKfPfiiP3SOA,@"STO_CUDA_ENTRY STV_DEFAULT"
_Z10rollKernelPKfPfiiP3SOA:
.text._Z10rollKernelPKfPfiiP3SOA:
[----:B------:R-:W-:Y:S01]  /*0000*/  LDC R1, c[0x0][0x37c] ;  /* 0x0000df00ff017b82 */ /* 0x000fe20000000800 */
[----:B------:R-:W0:Y:S07]  /*0010*/  S2R R0, SR_TID.X ;  /* 0x0000000000007919 */ /* 0x000e2e0000002100 */
[----:B------:R-:W0:Y:S01]  /*0020*/  S2UR UR4, SR_CTAID.X ;  /* 0x00000000000479c3 */ /* 0x000e220000002500 */
[----:B------:R-:W1:Y:S07]  /*0030*/  LDCU UR5, c[0x0][0x390] ;  /* 0x00007200ff0577ac */ /* 0x000e6e0008000800 */
[----:B------:R-:W0:Y:S02]  /*0040*/  LDC R3, c[0x0][0x360] ;  /* 0x0000d800ff037b82 */ /* 0x000e240000000800 */
[----:B0-----:R-:W-:-:S05]  /*0050*/  IMAD R0, R3, UR4, R0 ;  /* 0x0000000403007c24 */ /* 0x001fca000f8e0200 */
[----:B-1----:R-:W-:-:S13]  /*0060*/  ISETP.GE.AND P0, PT, R0, UR5, PT ;  /* 0x0000000500007c0c */ /* 0x002fda000bf06270 */
[----:B------:R-:W-:Y:S05]  /*0070*/  @P0 EXIT ;  /* 0x000000000000094d */ /* 0x000fea0003800000 */
[----:B------:R-:W0:Y:S01]  /*0080*/  LDCU UR6, c[0x0][0x394] ;  /* 0x00007280ff0677ac */ /* 0x000e220008000800 */
[----:B------:R-:W-:Y:S01]  /*0090*/  IMAD.MOV.U32 R16, RZ, RZ, R0 ;  /* 0x000000ffff107224 */ /* 0x000fe200078e0000 */
[----:B------:R-:W1:Y:S01]  /*00a0*/  LDCU.64 UR10, c[0x0][0x358] ;  /* 0x00006b00ff0a77ac */ /* 0x000e620008000a00 */
[----:B0-----:R-:W-:-:S09]  /*00b0*/  UISETP.NE.AND UP0, UPT, UR6, URZ, UPT ;  /* 0x000000ff0600728c */ /* 0x001fd2000bf05270 */
[----:B-1----:R-:W-:Y:S05]  /*00c0*/  BRA.U !UP0, `(.L_x_0) ;  /* 0x0000001908e87547 */ /* 0x002fea000b800000 */
[----:B------:R-:W0:Y:S01]  /*00d0*/  LDCU UR8, c[0x0][0x394] ;  /* 0x00007280ff0877ac */ /* 0x000e220008000800 */
[----:B------:R-:W-:Y:S01]  /*00e0*/  IMAD.MOV.U32 R16, RZ, RZ, R0 ;  /* 0x000000ffff107224 */ /* 0x000fe200078e0000 */
[----:B------:R-:W-:Y:S01]  /*00f0*/  UISETP.GE.U32.AND UP0, UPT, UR6, 0x4, UPT ;  /* 0x000000040600788c */ /* 0x000fe2000bf06070 */
[----:B------:R-:W-:Y:S01]  /*0100*/  UMOV UR4, URZ ;  /* 0x000000ff00047c82 */ /* 0x000fe20008000000 */
[----:B------:R-:W-:Y:S01]  /*0110*/  UMOV UR5, URZ ;  /* 0x000000ff00057c82 */ /* 0x000fe20008000000 */
[----:B0-----:R-:W-:-:S06]  /*0120*/  ULOP3.LUT UP1, UR9, UR8, 0x3, URZ, 0xc0, !UPT ;  /* 0x0000000308097892 */ /* 0x001fcc000f82c0ff */
[----:B------:R-:W-:Y:S06]  /*0130*/  BRA.U !UP0, `(.L_x_1) ;  /* 0x0000000d08c47547 */ /* 0x000fec000b800000 */
[----:B------:R-:W0:Y:S01]  /*0140*/  LDCU.64 UR4, c[0x0][0x398] ;  /* 0x00007300ff0477ac */ /* 0x000e220008000a00 */
[----:B------:R-:W1:Y:S01]  /*0150*/  LDC.64 R2, c[0x0][0x398] ;  /* 0x0000e600ff027b82 */ /* 0x000e620000000a00 */
[----:B------:R-:W-:Y:S01]  /*0160*/  IABS R12, R0 ;  /* 0x00000000000c7213 */ /* 0x000fe20000000000 */
[----:B------:R-:W-:Y:S01]  /*0170*/  IMAD.MOV.U32 R16, RZ, RZ, R0 ;  /* 0x000000ffff107224 */ /* 0x000fe200078e0000 */
[----:B------:R-:W-:Y:S02]  /*0180*/  ULOP3.LUT UR6, UR6, 0xfffffffc, URZ, 0xc0, !UPT ;  /* 0xfffffffc06067892 */ /* 0x000fe4000f8ec0ff */
[----:B0-----:R-:W-:-:S04]  /*0190*/  UIADD3 UR4, UP0, UPT, UR4, 0xc, URZ ;  /* 0x0000000c04047890 */ /* 0x001fc8000ff1e0ff */
[----:B------:R-:W-:Y:S02]  /*01a0*/  UIADD3.X UR7, UPT, UPT, URZ, UR5, URZ, UP0, !UPT ;  /* 0x00000005ff077290 */ /* 0x000fe400087fe4ff */
[----:B------:R-:W-:Y:S01]  /*01b0*/  USHF.R.S32.HI UR5, URZ, 0x1f, UR6 ;  /* 0x0000001fff057899 */ /* 0x000fe20008011406 */
[----:B------:R-:W-:Y:S01]  /*01c0*/  MOV R4, UR4 ;  /* 0x0000000400047c02 */ /* 0x000fe20008000f00 */
[----:B------:R-:W-:Y:S02]  /*01d0*/  UMOV UR4, UR6 ;  /* 0x0000000600047c82 */ /* 0x000fe40008000000 */
[----:B------:R-:W-:-:S03]  /*01e0*/  IMAD.U32 R5, RZ, RZ, UR7 ;  /* 0x00000007ff057e24 */ /* 0x000fc6000f8e00ff */
[----:B------:R-:W-:-:S05]  /*01f0*/  UMOV UR7, UR5 ;  /* 0x0000000500077c82 */ /* 0x000fca0008000000 */
.L_x_2:
[----:B------:R-:W1:Y:S04]  /*0200*/  LDG.E R17, desc[UR10][R4.64+-0x4] ;  /* 0xfffffc0a04117981 */ /* 0x000e68000c1e1900 */
[----:B------:R-:W2:Y:S04]  /*0210*/  LDG.E R13, desc[UR10][R4.64] ;  /* 0x0000000a040d7981 */ /* 0x000ea8000c1e1900 */
[----:B------:R-:W3:Y:S01]  /*0220*/  LDG.E R29, desc[UR10][R4.64+0x4] ;  /* 0x0000040a041d7981 */ /* 0x000ee2000c1e1900 */
[----:B-1----:R-:W-:-:S05]  /*0230*/  IMAD.WIDE R6, R17, 0x4, R2 ;  /* 0x0000000411067825 */ /* 0x002fca00078e0202 */
[----:B------:R-:W4:Y:S01]  /*0240*/  LDG.E R19, desc[UR10][R6.64+0x10] ;  /* 0x0000100a06137981 */ /* 0x000f22000c1e1900 */
[----:B--2---:R-:W-:-:S03]  /*0250*/  IMAD.WIDE R8, R13, 0x4, R2 ;  /* 0x000000040d087825 */ /* 0x004fc600078e0202 */
[----:B------:R-:W2:Y:S04]  /*0260*/  LDG.E R14, desc[UR10][R6.64+0x1c] ;  /* 0x00001c0a060e7981 */ /* 0x000ea8000c1e1900 */
[----:B------:R-:W5:Y:S04]  /*0270*/  LDG.E R15, desc[UR10][R8.64+0x10] ;  /* 0x0000100a080f7981 */ /* 0x000f68000c1e1900 */
[----:B------:R-:W3:Y:S01]  /*0280*/  LDG.E R20, desc[UR10][R8.64+0x1c] ;  /* 0x00001c0a08147981 */ /* 0x000ee2000c1e1900 */
[----:B------:R-:W-:Y:S02]  /*0290*/  IABS R28, R0 ;  /* 0x00000000001c7213 */ /* 0x000fe40000000000 */
[----:B----4-:R-:W-:-:S04]  /*02a0*/  IABS R23, R19 ;  /* 0x0000001300177213 */ /* 0x010fc80000000000 */
[----:B------:R-:W0:Y:S01]  /*02b0*/  I2F.RP R24, R23 ;  /* 0x0000001700187306 */ /* 0x000e220000209400 */
[----:B--2---:R-:W-:Y:S02]  /*02c0*/  IABS R21, R14 ;  /* 0x0000000e00157213 */ /* 0x004fe40000000000 */
[----:B-----5:R-:W-:-:S05]  /*02d0*/  IABS R22, R15 ;  /* 0x0000000f00167213 */ /* 0x020fca0000000000 */
[----:B------:R-:W1:Y:S01]  /*02e0*/  I2F.RP R25, R21 ;  /* 0x0000001500197306 */ /* 0x000e620000209400 */
[----:B---3--:R-:W-:-:S07]  /*02f0*/  IABS R18, R20 ;  /* 0x0000001400127213 */ /* 0x008fce0000000000 */
[----:B0-----:R-:W0:Y:S08]  /*0300*/  MUFU.RCP R24, R24 ;  /* 0x0000001800187308 */ /* 0x001e300000001000 */
[----:B------:R-:W2:Y:S08]  /*0310*/  I2F.RP R26, R22 ;  /* 0x00000016001a7306 */ /* 0x000eb00000209400 */
[----:B-1----:R-:W1:Y:S08]  /*0320*/  MUFU.RCP R25, R25 ;  /* 0x0000001900197308 */ /* 0x002e700000001000 */
[----:B------:R-:W3:Y:S01]  /*0330*/  I2F.RP R27, R18 ;  /* 0x00000012001b7306 */ /* 0x000ee20000209400 */
[----:B0-----:R-:W-:-:S07]  /*0340*/  VIADD R10, R24, 0xffffffe ;  /* 0x0ffffffe180a7836 */ /* 0x001fce0000000000 */
[----:B--2---:R-:W0:Y:S01]  /*0350*/  MUFU.RCP R26, R26 ;  /* 0x0000001a001a7308 */ /* 0x004e220000001000 */
[----:B-1----:R-:W-:-:S07]  /*0360*/  VIADD R7, R25, 0xffffffe ;  /* 0x0ffffffe19077836 */ /* 0x002fce0000000000 */
[----:B------:R-:W1:Y:S08]  /*0370*/  F2I.FTZ.U32.TRUNC.NTZ R11, R10 ;  /* 0x0000000a000b7305 */ /* 0x000e70000021f000 */
[----:B---3--:R-:W2:Y:S01]  /*0380*/  MUFU.RCP R6, R27 ;  /* 0x0000001b00067308 */ /* 0x008ea20000001000 */
[----:B0-----:R-:W-:-:S07]  /*0390*/  IADD3 R8, PT, PT, R26, 0xffffffe, RZ ;  /* 0x0ffffffe1a087810 */ /* 0x001fce0007ffe0ff */
[----:B------:R-:W0:Y:S01]  /*03a0*/  F2I.FTZ.U32.TRUNC.NTZ R7, R7 ;  /* 0x0000000700077305 */ /* 0x000e22000021f000 */
[----:B-1----:R-:W-:Y:S02]  /*03b0*/  IMAD.MOV R24, RZ, RZ, -R11 ;  /* 0x000000ffff187224 */ /* 0x002fe400078e0a0b */
[----:B------:R-:W-:-:S05]  /*03c0*/  IMAD.MOV.U32 R10, RZ, RZ, RZ ;  /* 0x000000ffff0a7224 */ /* 0x000fca00078e00ff */
[----:B------:R-:W1:Y:S01]  /*03d0*/  F2I.FTZ.U32.TRUNC.NTZ R9, R8 ;  /* 0x0000000800097305 */ /* 0x000e62000021f000 */
[----:B------:R-:W-:Y:S02]  /*03e0*/  IMAD R25, R24, R23, RZ ;  /* 0x0000001718197224 */ /* 0x000fe400078e02ff */
[----:B--2---:R-:W-:Y:S02]  /*03f0*/  VIADD R6, R6, 0xffffffe ;  /* 0x0ffffffe06067836 */ /* 0x004fe40000000000 */
[----:B------:R-:W-:Y:S01]  /*0400*/  IMAD.HI.U32 R25, R11, R25, R10 ;  /* 0x000000190b197227 */ /* 0x000fe200078e000a */
[----:B0-----:R-:W-:Y:S02]  /*0410*/  IADD3 R10, PT, PT, RZ, -R7, RZ ;  /* 0x80000007ff0a7210 */ /* 0x001fe40007ffe0ff */
[----:B------:R0:W2:Y:S03]  /*0420*/  F2I.FTZ.U32.TRUNC.NTZ R11, R6 ;  /* 0x00000006000b7305 */ /* 0x0000a6000021f000 */
[----:B------:R-:W-:-:S02]  /*0430*/  IMAD R27, R10, R21, RZ ;  /* 0x000000150a1b7224 */ /* 0x000fc400078e02ff */
[----:B-1----:R-:W-:Y:S02]  /*0440*/  IMAD.MOV R26, RZ, RZ, -R9 ;  /* 0x000000ffff1a7224 */ /* 0x002fe400078e0a09 */
[----:B0-----:R-:W-:Y:S02]  /*0450*/  IMAD.MOV.U32 R6, RZ, RZ, RZ ;  /* 0x000000ffff067224 */ /* 0x001fe400078e00ff */
[----:B------:R-:W-:Y:S02]  /*0460*/  IMAD.MOV.U32 R8, RZ, RZ, RZ ;  /* 0x000000ffff087224 */ /* 0x000fe400078e00ff */
[----:B------:R-:W-:-:S04]  /*0470*/  IMAD.HI.U32 R24, R7, R27, R6 ;  /* 0x0000001b07187227 */ /* 0x000fc800078e0006 */
[----:B------:R-:W-:-:S04]  /*0480*/  IMAD R27, R26, R22, RZ ;  /* 0x000000161a1b7224 */ /* 0x000fc800078e02ff */
[----:B------:R-:W-:Y:S01]  /*0490*/  IMAD.HI.U32 R27, R9, R27, R8 ;  /* 0x0000001b091b7227 */ /* 0x000fe200078e0008 */
[----:B--2---:R-:W-:-:S03]  /*04a0*/  IADD3 R9, PT, PT, RZ, -R11, RZ ;  /* 0x8000000bff097210 */ /* 0x004fc60007ffe0ff */
[----:B------:R-:W-:-:S04]  /*04b0*/  IMAD.WIDE R6, R29, 0x4, R2 ;  /* 0x000000041d067825 */ /* 0x000fc800078e0202 */
[----:B------:R-:W-:Y:S01]  /*04c0*/  IMAD R9, R9, R18, RZ ;  /* 0x0000001209097224 */ /* 0x000fe200078e02ff */
[----:B------:R-:W2:Y:S01]  /*04d0*/  LDG.E R8, desc[UR10][R6.64+0x1c] ;  /* 0x00001c0a06087981 */ /* 0x000ea2000c1e1900 */
[----:B------:R-:W-:-:S04]  /*04e0*/  IMAD.MOV.U32 R10, RZ, RZ, RZ ;  /* 0x000000ffff0a7224 */ /* 0x000fc800078e00ff */
[----:B------:R-:W-:Y:S02]  /*04f0*/  IMAD.HI.U32 R11, R11, R9, R10 ;  /* 0x000000090b0b7227 */ /* 0x000fe400078e000a */
[----:B------:R0:W3:Y:S01]  /*0500*/  LDG.E R9, desc[UR10][R6.64+0x10] ;  /* 0x0000100a06097981 */ /* 0x0000e2000c1e1900 */
[----:B------:R-:W-:Y:S01]  /*0510*/  IABS R10, R19 ;  /* 0x00000013000a7213 */ /* 0x000fe20000000000 */
[----:B------:R-:W-:-:S04]  /*0520*/  IMAD.HI.U32 R25, R25, R12, RZ ;  /* 0x0000000c19197227 */ /* 0x000fc800078e00ff */
[----:B------:R-:W-:Y:S02]  /*0530*/  IMAD.MOV R26, RZ, RZ, -R10 ;  /* 0x000000ffff1a7224 */ /* 0x000fe400078e0a0a */
[----:B------:R-:W-:Y:S01]  /*0540*/  IMAD.MOV.U32 R12, RZ, RZ, R28 ;  /* 0x000000ffff0c7224 */ /* 0x000fe200078e001c */
[----:B------:R-:W4:Y:S03]  /*0550*/  LDG.E R10, desc[UR10][R4.64+-0xc] ;  /* 0xfffff40a040a7981 */ /* 0x000f26000c1e1900 */
[----:B------:R-:W-:-:S05]  /*0560*/  IMAD R26, R25, R26, R12 ;  /* 0x0000001a191a7224 */ /* 0x000fca00078e020c */
[----:B------:R-:W-:-:S13]  /*0570*/  ISETP.GT.U32.AND P2, PT, R23, R26, PT ;  /* 0x0000001a1700720c */ /* 0x000fda0003f44070 */
[----:B------:R-:W-:-:S04]  /*0580*/  @!P2 IADD3 R26, PT, PT, R26, -R23, RZ ;  /* 0x800000171a1aa210 */ /* 0x000fc80007ffe0ff */
[----:B------:R-:W-:Y:S02]  /*0590*/  ISETP.GE.U32.AND P1, PT, R26, R23, PT ;  /* 0x000000171a00720c */ /* 0x000fe40003f26070 */
[----:B------:R-:W5:Y:S01]  /*05a0*/  LDG.E R23, desc[UR10][R4.64+0x8] ;  /* 0x0000080a04177981 */ /* 0x000f62000c1e1900 */
[----:B0-----:R-:W-:Y:S01]  /*05b0*/  IABS R6, R15 ;  /* 0x0000000f00067213 */ /* 0x001fe20000000000 */
[----:B------:R-:W-:-:S04]  /*05c0*/  IMAD.HI.U32 R27, R27, R12, RZ ;  /* 0x0000000c1b1b7227 */ /* 0x000fc800078e00ff */
[----:B------:R-:W-:Y:S01]  /*05d0*/  IMAD.MOV R7, RZ, RZ, -R6 ;  /* 0x000000ffff077224 */ /* 0x000fe200078e0a06 */
[----:B------:R-:W-:-:S03]  /*05e0*/  LOP3.LUT R6, R0, R19, RZ, 0x3c, !PT ;  /* 0x0000001300067212 */ /* 0x000fc600078e3cff */
[----:B------:R-:W-:Y:S01]  /*05f0*/  IMAD R7, R27, R7, R12 ;  /* 0x000000071b077224 */ /* 0x000fe200078e020c */
[----:B------:R-:W-:Y:S01]  /*0600*/  ISETP.GE.AND P3, PT, R6, RZ, PT ;  /* 0x000000ff0600720c */ /* 0x000fe20003f66270 */
[----:B------:R-:W-:Y:S01]  /*0610*/  @!P2 VIADD R25, R25, 0x1 ;  /* 0x000000011919a836 */ /* 0x000fe20000000000 */
[----:B------:R-:W-:Y:S02]  /*0620*/  ISETP.NE.AND P2, PT, R19, RZ, PT ;  /* 0x000000ff1300720c */ /* 0x000fe40003f45270 */
[----:B------:R-:W-:Y:S02]  /*0630*/  ISETP.GT.U32.AND P4, PT, R22, R7, PT ;  /* 0x000000071600720c */ /* 0x000fe40003f84070 */
[----:B------:R-:W-:-:S05]  /*0640*/  @P1 IADD3 R25, PT, PT, R25, 0x1, RZ ;  /* 0x0000000119191810 */ /* 0x000fca0007ffe0ff */
[----:B------:R-:W-:-:S04]  /*0650*/  IMAD.MOV.U32 R6, RZ, RZ, R25 ;  /* 0x000000ffff067224 */ /* 0x000fc800078e0019 */
[----:B------:R-:W-:Y:S02]  /*0660*/  @!P3 IMAD.MOV R6, RZ, RZ, -R6 ;  /* 0x000000ffff06b224 */ /* 0x000fe400078e0a06 */
[----:B------:R-:W-:Y:S01]  /*0670*/  @!P4 IMAD.IADD R7, R7, 0x1, -R22 ;  /* 0x000000010707c824 */ /* 0x000fe200078e0a16 */
[----:B------:R-:W-:-:S04]  /*0680*/  @!P2 LOP3.LUT R6, RZ, R19, RZ, 0x33, !PT ;  /* 0x00000013ff06a212 */ /* 0x000fc800078e33ff */
[----:B------:R-:W-:Y:S02]  /*0690*/  ISETP.GE.U32.AND P0, PT, R7, R22, PT ;  /* 0x000000160700720c */ /* 0x000fe40003f06070 */
[----:B------:R-:W-:Y:S02]  /*06a0*/  IABS R22, R14 ;  /* 0x0000000e00167213 */ /* 0x000fe40000000000 */
[----:B------:R-:W-:-:S03]  /*06b0*/  IABS R7, R6 ;  /* 0x0000000600077213 */ /* 0x000fc60000000000 */
[----:B------:R-:W-:Y:S02]  /*06c0*/  IMAD.MOV R22, RZ, RZ, -R22 ;  /* 0x000000ffff167224 */ /* 0x000fe400078e0a16 */
[----:B------:R-:W-:-:S04]  /*06d0*/  IMAD.HI.U32 R24, R24, R7, RZ ;  /* 0x0000000718187227 */ /* 0x000fc800078e00ff */
[----:B------:R-:W-:Y:S01]  /*06e0*/  IMAD R24, R24, R22, R7 ;  /* 0x0000001618187224 */ /* 0x000fe200078e0207 */
[----:B------:R-:W-:Y:S02]  /*06f0*/  LOP3.LUT R7, R0, R15, RZ, 0x3c, !PT ;  /* 0x0000000f00077212 */ /* 0x000fe400078e3cff */
[----:B------:R-:W-:Y:S02]  /*0700*/  @!P4 IADD3 R27, PT, PT, R27, 0x1, RZ ;  /* 0x000000011b1bc810 */ /* 0x000fe40007ffe0ff */
[----:B------:R-:W-:Y:S02]  /*0710*/  ISETP.GE.AND P2, PT, R7, RZ, PT ;  /* 0x000000ff0700720c */ /* 0x000fe40003f46270 */
[----:B------:R-:W-:Y:S01]  /*0720*/  ISETP.NE.AND P1, PT, R15, RZ, PT ;  /* 0x000000ff0f00720c */ /* 0x000fe20003f25270 */
[----:B------:R-:W-:-:S04]  /*0730*/  @P0 VIADD R27, R27, 0x1 ;  /* 0x000000011b1b0836 */ /* 0x000fc80000000000 */
[----:B------:R-:W-:Y:S01]  /*0740*/  IMAD.MOV.U32 R22, RZ, RZ, R27 ;  /* 0x000000ffff167224 */ /* 0x000fe200078e001b */
[----:B------:R-:W-:-:S05]  /*0750*/  IABS R7, R20 ;  /* 0x0000001400077213 */ /* 0x000fca0000000000 */
[----:B------:R-:W-:Y:S02]  /*0760*/  @!P2 IMAD.MOV R22, RZ, RZ, -R22 ;  /* 0x000000ffff16a224 */ /* 0x000fe400078e0a16 */
[----:B------:R-:W-:-:S04]  /*0770*/  @!P1 LOP3.LUT R22, RZ, R15, RZ, 0x33, !PT ;  /* 0x0000000fff169212 */ /* 0x000fc800078e33ff */
[----:B------:R-:W-:Y:S02]  /*0780*/  IABS R26, R22 ;  /* 0x00000016001a7213 */ /* 0x000fe40000000000 */
[----:B------:R-:W-:-:S03]  /*0790*/  IADD3 R7, PT, PT, RZ, -R7, RZ ;  /* 0x80000007ff077210 */ /* 0x000fc60007ffe0ff */
[----:B------:R-:W-:-:S04]  /*07a0*/  IMAD.HI.U32 R11, R11, R26, RZ ;  /* 0x0000001a0b0b7227 */ /* 0x000fc800078e00ff */
[----:B------:R-:W-:Y:S01]  /*07b0*/  IMAD R11, R11, R7, R26 ;  /* 0x000000070b0b7224 */ /* 0x000fe200078e021a */
[----:B------:R-:W-:-:S13]  /*07c0*/  ISETP.GT.U32.AND P0, PT, R21, R24, PT ;  /* 0x000000181500720c */ /* 0x000fda0003f04070 */
[----:B------:R-:W-:-:S05]  /*07d0*/  @!P0 IMAD.IADD R24, R24, 0x1, -R21 ;  /* 0x0000000118188824 */ /* 0x000fca00078e0a15 */
[----:B------:R-:W-:Y:S02]  /*07e0*/  ISETP.GT.U32.AND P0, PT, R21, R24, PT ;  /* 0x000000181500720c */ /* 0x000fe40003f04070 */
[----:B------:R-:W-:Y:S01]  /*07f0*/  ISETP.GE.AND P2, PT, R6, RZ, PT ;  /* 0x000000ff0600720c */ /* 0x000fe20003f46270 */
[----:B------:R-:W-:-:S10]  /*0800*/  IMAD.MOV.U32 R6, RZ, RZ, RZ ;  /* 0x000000ffff067224 */ /* 0x000fd400078e00ff */
[----:B------:R-:W-:Y:S02]  /*0810*/  @!P0 IADD3 R24, PT, PT, R24, -R21, RZ ;  /* 0x8000001518188210 */ /* 0x000fe40007ffe0ff */
[----:B------:R-:W-:-:S03]  /*0820*/  ISETP.NE.AND P1, PT, R14, RZ, PT ;  /* 0x000000ff0e00720c */ /* 0x000fc60003f25270 */
[----:B------:R-:W-:Y:S01]  /*0830*/  @!P2 IMAD.MOV R24, RZ, RZ, -R24 ;  /* 0x000000ffff18a224 */ /* 0x000fe200078e0a18 */
[----:B---3--:R-:W-:-:S04]  /*0840*/  IABS R26, R9 ;  /* 0x00000009001a7213 */ /* 0x008fc80000000000 */
[----:B------:R-:W0:Y:S08]  /*0850*/  I2F.RP R25, R26 ;  /* 0x0000001a00197306 */ /* 0x000e300000209400 */
[----:B0-----:R-:W0:Y:S02]  /*0860*/  MUFU.RCP R25, R25 ;  /* 0x0000001900197308 */ /* 0x001e240000001000 */
[----:B0-----:R-:W-:-:S06]  /*0870*/  VIADD R7, R25, 0xffffffe ;  /* 0x0ffffffe19077836 */ /* 0x001fcc0000000000 */
[----:B------:R-:W0:Y:S02]  /*0880*/  F2I.FTZ.U32.TRUNC.NTZ R7, R7 ;  /* 0x0000000700077305 */ /* 0x000e24000021f000 */
[----:B0-----:R-:W-:-:S04]  /*0890*/  IMAD.MOV R27, RZ, RZ, -R7 ;  /* 0x000000ffff1b7224 */ /* 0x001fc800078e0a07 */
[----:B------:R-:W-:-:S04]  /*08a0*/  IMAD R21, R27, R26, RZ ;  /* 0x0000001a1b157224 */ /* 0x000fc800078e02ff */
[----:B------:R-:W-:Y:S01]  /*08b0*/  IMAD.HI.U32 R25, R7, R21, R6 ;  /* 0x0000001507197227 */ /* 0x000fe200078e0006 */
[----:B------:R-:W-:-:S05]  /*08c0*/  IABS R6, R9 ;  /* 0x0000000900067213 */ /* 0x000fca0000000000 */
[----:B------:R-:W-:Y:S02]  /*08d0*/  IMAD.MOV R7, RZ, RZ, -R6 ;  /* 0x000000ffff077224 */ /* 0x000fe400078e0a06 */
[----:B------:R-:W-:-:S04]  /*08e0*/  IMAD.HI.U32 R25, R25, R12, RZ ;  /* 0x0000000c19197227 */ /* 0x000fc800078e00ff */
[----:B------:R-:W-:-:S05]  /*08f0*/  IMAD R7, R25, R7, R12 ;  /* 0x0000000719077224 */ /* 0x000fca00078e020c */
[----:B------:R-:W-:Y:S02]  /*0900*/  ISETP.GT.U32.AND P3, PT, R26, R7, PT ;  /* 0x000000071a00720c */ /* 0x000fe40003f64070 */
[----:B--2---:R-:W-:-:S11]  /*0910*/  IABS R21, R8 ;  /* 0x0000000800157213 */ /* 0x004fd60000000000 */
[----:B------:R-:W-:-:S05]  /*0920*/  @!P3 IMAD.IADD R7, R7, 0x1, -R26 ;  /* 0x000000010707b824 */ /* 0x000fca00078e0a1a */
[----:B------:R-:W-:Y:S02]  /*0930*/  ISETP.GE.U32.AND P0, PT, R7, R26, PT ;  /* 0x0000001a0700720c */ /* 0x000fe40003f06070 */
[----:B------:R-:W0:Y:S08]  /*0940*/  I2F.RP R26, R21 ;  /* 0x00000015001a7306 */ /* 0x000e300000209400 */
[----:B0-----:R-:W0:Y:S01]  /*0950*/  MUFU.RCP R26, R26 ;  /* 0x0000001a001a7308 */ /* 0x001e220000001000 */
[----:B------:R-:W-:-:S02]  /*0960*/  @!P1 LOP3.LUT R24, RZ, R14, RZ, 0x33, !PT ;  /* 0x0000000eff189212 */ /* 0x000fc400078e33ff */
[----:B0-----:R-:W-:-:S05]  /*0970*/  IADD3 R6, PT, PT, R26, 0xffffffe, RZ ;  /* 0x0ffffffe1a067810 */ /* 0x001fca0007ffe0ff */
[----:B------:R0:W1:Y:S01]  /*0980*/  F2I.FTZ.U32.TRUNC.NTZ R7, R6 ;  /* 0x0000000600077305 */ /* 0x000062000021f000 */
[----:B----4-:R-:W-:Y:S02]  /*0990*/  IMAD.IADD R27, R24, 0x1, R10 ;  /* 0x00000001181b7824 */ /* 0x010fe400078e020a */
[----:B0-----:R-:W-:-:S03]  /*09a0*/  HFMA2 R6, -RZ, RZ, 0, 0 ;  /* 0x00000000ff067431 */ /* 0x001fc600000001ff */
[----:B------:R-:W-:Y:S01]  /*09b0*/  ISETP.GE.AND P1, PT, R27, R14, PT ;  /* 0x0000000e1b00720c */ /* 0x000fe20003f26270 */
[----:B-1----:R-:W-:-:S04]  /*09c0*/  IMAD.MOV R28, RZ, RZ, -R7 ;  /* 0x000000ffff1c7224 */ /* 0x002fc800078e0a07 */
[----:B------:R-:W-:-:S04]  /*09d0*/  IMAD R27, R28, R21, RZ ;  /* 0x000000151c1b7224 */ /* 0x000fc800078e02ff */
[----:B------:R-:W-:-:S04]  /*09e0*/  IMAD.HI.U32 R24, R7, R27, R6 ;  /* 0x0000001b07187227 */ /* 0x000fc800078e0006 */
[----:B-----5:R-:W-:-:S05]  /*09f0*/  IMAD.WIDE R6, R23, 0x4, R2 ;  /* 0x0000000417067825 */ /* 0x020fca00078e0202 */
[----:B------:R-:W2:Y:S01]  /*0a00*/  LDG.E R23, desc[UR10][R6.64+0x10] ;  /* 0x0000100a06177981 */ /* 0x000ea2000c1e1900 */
[----:B------:R-:W-:Y:S02]  /*0a10*/  SEL R27, R14, RZ, P1 ;  /* 0x000000ff0e1b7207 */ /* 0x000fe40000800000 */
[----:B------:R-:W-:Y:S01]  /*0a20*/  LOP3.LUT R14, R0, R9, RZ, 0x3c, !PT ;  /* 0x00000009000e7212 */ /* 0x000fe200078e3cff */
[----:B------:R0:W3:Y:S03]  /*0a30*/  LDG.E R26, desc[UR10][R6.64+0x1c] ;  /* 0x00001c0a061a7981 */ /* 0x0000e6000c1e1900 */
[----:B------:R-:W-:Y:S02]  /*0a40*/  ISETP.GE.AND P2, PT, R14, RZ, PT ;  /* 0x000000ff0e00720c */ /* 0x000fe40003f46270 */
[----:B------:R-:W4:Y:S01]  /*0a50*/  LDG.E R14, desc[UR10][R4.64+-0x8] ;  /* 0xfffff80a040e7981 */ /* 0x000f22000c1e1900 */
[----:B------:R-:W-:Y:S01]  /*0a60*/  ISETP.GT.U32.AND P1, PT, R18, R11, PT ;  /* 0x0000000b1200720c */ /* 0x000fe20003f24070 */
[----:B------:R-:W-:-:S12]  /*0a70*/  @!P3 VIADD R25, R25, 0x1 ;  /* 0x000000011919b836 */ /* 0x000fd80000000000 */
[----:B------:R-:W-:Y:S01]  /*0a80*/  @!P1 IMAD.IADD R11, R11, 0x1, -R18 ;  /* 0x000000010b0b9824 */ /* 0x000fe200078e0a12 */
[----:B------:R-:W-:Y:S02]  /*0a90*/  ISETP.NE.AND P1, PT, R9, RZ, PT ;  /* 0x000000ff0900720c */ /* 0x000fe40003f25270 */
[----:B------:R-:W-:Y:S02]  /*0aa0*/  @P0 IADD3 R25, PT, PT, R25, 0x1, RZ ;  /* 0x0000000119190810 */ /* 0x000fe40007ffe0ff */
[----:B------:R-:W-:-:S03]  /*0ab0*/  ISETP.GT.U32.AND P0, PT, R18, R11, PT ;  /* 0x0000000b1200720c */ /* 0x000fc60003f04070 */
[----:B------:R-:W-:Y:S01]  /*0ac0*/  @!P2 IMAD.MOV R25, RZ, RZ, -R25 ;  /* 0x000000ffff19a224 */ /* 0x000fe200078e0a19 */
[----:B0-----:R-:W-:-:S05]  /*0ad0*/  IABS R6, R8 ;  /* 0x0000000800067213 */ /* 0x001fca0000000000 */
[----:B------:R-:W-:-:S04]  /*0ae0*/  @!P1 LOP3.LUT R25, RZ, R9, RZ, 0x33, !PT ;  /* 0x00000009ff199212 */ /* 0x000fc800078e33ff */
[----:B------:R-:W-:Y:S01]  /*0af0*/  IABS R7, R25 ;  /* 0x0000001900077213 */ /* 0x000fe20000000000 */
[----:B------:R-:W-:Y:S01]  /*0b00*/  @!P0 IMAD.IADD R11, R11, 0x1, -R18 ;  /* 0x000000010b0b8824 */ /* 0x000fe200078e0a12 */
[----:B------:R-:W-:Y:S01]  /*0b10*/  ISETP.GE.AND P2, PT, R22, RZ, PT ;  /* 0x000000ff1600720c */ /* 0x000fe20003f46270 */
[----:B------:R-:W-:Y:S02]  /*0b20*/  IMAD.MOV R18, RZ, RZ, -R6 ;  /* 0x000000ffff127224 */ /* 0x000fe400078e0a06 */
[----:B------:R-:W-:-:S04]  /*0b30*/  IMAD.HI.U32 R24, R24, R7, RZ ;  /* 0x0000000718187227 */ /* 0x000fc800078e00ff */
[----:B------:R-:W-:Y:S01]  /*0b40*/  IMAD R18, R24, R18, R7 ;  /* 0x0000001218127224 */ /* 0x000fe200078e0207 */
[----:B------:R-:W-:-:S05]  /*0b50*/  ISETP.NE.AND P0, PT, R20, RZ, PT ;  /* 0x000000ff1400720c */ /* 0x000fca0003f05270 */
[----:B------:R-:W-:Y:S02]  /*0b60*/  @!P2 IMAD.MOV R11, RZ, RZ, -R11 ;  /* 0x000000ffff0ba224 */ /* 0x000fe400078e0a0b */
[----:B------:R-:W-:-:S06]  /*0b70*/  IMAD.IADD R10, R10, 0x1, -R27 ;  /* 0x000000010a0a7824 */ /* 0x000fcc00078e0a1b */
[----:B------:R-:W-:Y:S02]  /*0b80*/  @!P0 LOP3.LUT R11, RZ, R20, RZ, 0x33, !PT ;  /* 0x00000014ff0b8212 */ /* 0x000fe400078e33ff */
[----:B------:R-:W-:Y:S02]  /*0b90*/  ISETP.GE.AND P0, PT, R25, RZ, PT ;  /* 0x000000ff1900720c */ /* 0x000fe40003f06270 */
[----:B------:R-:W-:-:S13]  /*0ba0*/  ISETP.GT.U32.AND P4, PT, R21, R18, PT ;  /* 0x000000121500720c */ /* 0x000fda0003f84070 */
[----:B------:R-:W-:Y:S01]  /*0bb0*/  @!P4 IADD3 R18, PT, PT, R18, -R21, RZ ;  /* 0x800000151212c210 */ /* 0x000fe20007ffe0ff */
[----:B------:R-:W-:-:S04]  /*0bc0*/  UIADD3 UR6, UP0, UPT, UR6, -0x4, URZ ;  /* 0xfffffffc06067890 */ /* 0x000fc8000ff1e0ff */
[----:B------:R-:W-:Y:S02]  /*0bd0*/  UIADD3.X UR7, UPT, UPT, UR7, -0x1, URZ, UP0, !UPT ;  /* 0xffffffff07077890 */ /* 0x000fe400087fe4ff */
[----:B------:R-:W-:Y:S01]  /*0be0*/  UISETP.NE.U32.AND UP0, UPT, UR6, URZ, UPT ;  /* 0x000000ff0600728c */ /* 0x000fe2000bf05070 */
[----:B------:R-:W-:-:S03]  /*0bf0*/  IMAD R10, R19, R10, R16 ;  /* 0x0000000a130a7224 */ /* 0x000fc600078e0210 */
[----:B------:R-:W-:Y:S01]  /*0c00*/  UISETP.NE.AND.EX UP0, UPT, UR7, URZ, UPT, UP0 ;  /* 0x000000ff0700728c */ /* 0x000fe2000bf05300 */
[----:B--2---:R-:W-:-:S04]  /*0c10*/  IABS R22, R23 ;  /* 0x0000001700167213 */ /* 0x004fc80000000000 */
[----:B------:R-:W0:Y:S08]  /*0c20*/  I2F.RP R24, R22 ;  /* 0x0000001600187306 */ /* 0x000e300000209400 */
[----:B0-----:R-:W0:Y:S02]  /*0c30*/  MUFU.RCP R24, R24 ;  /* 0x0000001800187308 */ /* 0x001e240000001000 */
[----:B0-----:R-:W-:-:S06]  /*0c40*/  IADD3 R6, PT, PT, R24, 0xffffffe, RZ ;  /* 0x0ffffffe18067810 */ /* 0x001fcc0007ffe0ff */
[----:B------:R0:W1:Y:S01]  /*0c50*/  F2I.FTZ.U32.TRUNC.NTZ R7, R6 ;  /* 0x0000000600077305 */ /* 0x000062000021f000 */
[----:B----4-:R-:W-:-:S05]  /*0c60*/  IMAD.IADD R11, R11, 0x1, R14 ;  /* 0x000000010b0b7824 */ /* 0x010fca00078e020e */
[----:B------:R-:W-:Y:S02]  /*0c70*/  ISETP.GE.AND P1, PT, R11, R20, PT ;  /* 0x000000140b00720c */ /* 0x000fe40003f26270 */
[----:B0-----:R-:W-:Y:S01]  /*0c80*/  MOV R6, RZ ;  /* 0x000000ff00067202 */ /* 0x001fe20000000f00 */
[----:B-1----:R-:W-:-:S04]  /*0c90*/  IMAD.MOV R27, RZ, RZ, -R7 ;  /* 0x000000ffff1b7224 */ /* 0x002fc800078e0a07 */
[----:B------:R-:W-:-:S04]  /*0ca0*/  IMAD R11, R27, R22, RZ ;  /* 0x000000161b0b7224 */ /* 0x000fc800078e02ff */
[----:B------:R-:W-:Y:S01]  /*0cb0*/  IMAD.HI.U32 R7, R7, R11, R6 ;  /* 0x0000000b07077227 */ /* 0x000fe200078e0006 */
[----:B---3--:R-:W-:Y:S02]  /*0cc0*/  IABS R11, R26 ;  /* 0x0000001a000b7213 */ /* 0x008fe40000000000 */
[----:B------:R-:W-:Y:S02]  /*0cd0*/  IABS R25, R23 ;  /* 0x0000001700197213 */ /* 0x000fe40000000000 */
[----:B------:R-:W0:Y:S03]  /*0ce0*/  I2F.RP R24, R11 ;  /* 0x0000000b00187306 */ /* 0x000e260000209400 */
[----:B------:R-:W-:Y:S02]  /*0cf0*/  IMAD.MOV R27, RZ, RZ, -R25 ;  /* 0x000000ffff1b7224 */ /* 0x000fe400078e0a19 */
[----:B------:R-:W-:-:S04]  /*0d00*/  IMAD.HI.U32 R25, R7, R12, RZ ;  /* 0x0000000c07197227 */ /* 0x000fc800078e00ff */
[----:B------:R-:W-:Y:S01]  /*0d10*/  IMAD R27, R25, R27, R12 ;  /* 0x0000001b191b7224 */ /* 0x000fe200078e020c */
[----:B0-----:R-:W0:Y:S04]  /*0d20*/  MUFU.RCP R6, R24 ;  /* 0x0000001800067308 */ /* 0x001e280000001000 */
[----:B------:R-:W-:-:S13]  /*0d30*/  ISETP.GT.U32.AND P5, PT, R22, R27, PT ;  /* 0x0000001b1600720c */ /* 0x000fda0003fa4070 */
[----:B------:R-:W-:Y:S02]  /*0d40*/  @!P5 IMAD.IADD R27, R27, 0x1, -R22 ;  /* 0x000000011b1bd824 */ /* 0x000fe400078e0a16 */
[----:B0-----:R-:W-:-:S03]  /*0d50*/  VIADD R7, R6, 0xffffffe ;  /* 0x0ffffffe06077836 */ /* 0x001fc60000000000 */
[----:B------:R-:W-:-:S03]  /*0d60*/  ISETP.GE.U32.AND P3, PT, R27, R22, PT ;  /* 0x000000161b00720c */ /* 0x000fc60003f66070 */
[----:B------:R-:W0:Y:S01]  /*0d70*/  F2I.FTZ.U32.TRUNC.NTZ R7, R7 ;  /* 0x0000000700077305 */ /* 0x000e22000021f000 */
[----:B------:R-:W-:Y:S01]  /*0d80*/  LOP3.LUT R6, R0, R23, RZ, 0x3c, !PT ;  /* 0x0000001700067212 */ /* 0x000fe200078e3cff */
[----:B------:R-:W-:Y:S01]  /*0d90*/  @!P5 VIADD R25, R25, 0x1 ;  /* 0x000000011919d836 */ /* 0x000fe20000000000 */
[----:B------:R-:W-:Y:S02]  /*0da0*/  ISETP.NE.AND P4, PT, R23, RZ, PT ;  /* 0x000000ff1700720c */ /* 0x000fe40003f85270 */
[----:B------:R-:W-:-:S05]  /*0db0*/  ISETP.GE.AND P2, PT, R6, RZ, PT ;  /* 0x000000ff0600720c */ /* 0x000fca0003f46270 */
[----:B------:R-:W-:Y:S01]  /*0dc0*/  @P3 VIADD R25, R25, 0x1 ;  /* 0x0000000119193836 */ /* 0x000fe20000000000 */
[----:B------:R-:W-:Y:S02]  /*0dd0*/  ISETP.GT.U32.AND P3, PT, R21, R18, PT ;  /* 0x000000121500720c */ /* 0x000fe40003f64070 */
[----:B0-----:R-:W-:Y:S01]  /*0de0*/  IADD3 R22, PT, PT, RZ, -R7, RZ ;  /* 0x80000007ff167210 */ /* 0x001fe20007ffe0ff */
[----:B------:R-:W-:-:S04]  /*0df0*/  IMAD.MOV.U32 R6, RZ, RZ, RZ ;  /* 0x000000ffff067224 */ /* 0x000fc800078e00ff */
[----:B------:R-:W-:Y:S01]  /*0e00*/  @!P2 IMAD.MOV R25, RZ, RZ, -R25 ;  /* 0x000000ffff19a224 */ /* 0x000fe200078e0a19 */
[----:B------:R-:W-:Y:S01]  /*0e10*/  @!P4 LOP3.LUT R25, RZ, R23, RZ, 0x33, !PT ;  /* 0x00000017ff19c212 */ /* 0x000fe200078e33ff */
[----:B------:R-:W-:-:S04]  /*0e20*/  IMAD R27, R22, R11, RZ ;  /* 0x0000000b161b7224 */ /* 0x000fc800078e02ff */
[----:B------:R-:W-:Y:S01]  /*0e30*/  @!P3 IADD3 R18, PT, PT, R18, -R21, RZ ;  /* 0x800000151212b210 */ /* 0x000fe20007ffe0ff */
[----:B------:R-:W-:Y:S01]  /*0e40*/  IMAD.HI.U32 R6, R7, R27, R6 ;  /* 0x0000001b07067227 */ /* 0x000fe200078e0006 */
[----:B------:R-:W-:Y:S02]  /*0e50*/  IABS R21, R26 ;  /* 0x0000001a00157213 */ /* 0x000fe40000000000 */
[----:B------:R-:W-:-:S03]  /*0e60*/  IABS R7, R25 ;  /* 0x0000001900077213 */ /* 0x000fc60000000000 */
[----:B------:R-:W-:Y:S02]  /*0e70*/  IMAD.MOV R21, RZ, RZ, -R21 ;  /* 0x000000ffff157224 */ /* 0x000fe400078e0a15 */
[----:B------:R-:W-:-:S04]  /*0e80*/  IMAD.HI.U32 R6, R6, R7, RZ ;  /* 0x0000000706067227 */ /* 0x000fc800078e00ff */
[----:B------:R-:W-:-:S05]  /*0e90*/  IMAD R6, R6, R21, R7 ;  /* 0x0000001506067224 */ /* 0x000fca00078e0207 */
[----:B------:R-:W-:Y:S02]  /*0ea0*/  ISETP.GT.U32.AND P2, PT, R11, R6, PT ;  /* 0x000000060b00720c */ /* 0x000fe40003f44070 */
[----:B------:R-:W-:-:S11]  /*0eb0*/  ISETP.GE.AND P5, PT, R25, RZ, PT ;  /* 0x000000ff1900720c */ /* 0x000fd60003fa6270 */
[----:B------:R-:W-:Y:S01]  /*0ec0*/  @!P2 IMAD.IADD R6, R6, 0x1, -R11 ;  /* 0x000000010606a824 */ /* 0x000fe200078e0a0b */
[----:B------:R-:W-:-:S04]  /*0ed0*/  ISETP.NE.AND P2, PT, R8, RZ, PT ;  /* 0x000000ff0800720c */ /* 0x000fc80003f45270 */
[----:B------:R-:W-:Y:S02]  /*0ee0*/  ISETP.GT.U32.AND P4, PT, R11, R6, PT ;  /* 0x000000060b00720c */ /* 0x000fe40003f84070 */
[----:B------:R-:W-:Y:S01]  /*0ef0*/  ISETP.NE.AND P3, PT, R26, RZ, PT ;  /* 0x000000ff1a00720c */ /* 0x000fe20003f65270 */
[----:B------:R-:W-:Y:S01]  /*0f00*/  @!P0 IMAD.MOV R18, RZ, RZ, -R18 ;  /* 0x000000ffff128224 */ /* 0x000fe200078e0a12 */
[----:B------:R-:W-:-:S05]  /*0f10*/  SEL R7, R20, RZ, P1 ;  /* 0x000000ff14077207 */ /* 0x000fca0000800000 */
[----:B------:R-:W-:-:S04]  /*0f20*/  @!P2 LOP3.LUT R18, RZ, R8, RZ, 0x33, !PT ;  /* 0x00000008ff12a212 */ /* 0x000fc800078e33ff */
[----:B------:R-:W-:Y:S02]  /*0f30*/  @!P4 IADD3 R6, PT, PT, R6, -R11, RZ ;  /* 0x8000000b0606c210 */ /* 0x000fe40007ffe0ff */
[----:B------:R-:W-:-:S03]  /*0f40*/  IADD3 R11, PT, PT, R17, R18, RZ ;  /* 0x00000012110b7210 */ /* 0x000fc60007ffe0ff */
[----:B------:R-:W-:Y:S01]  /*0f50*/  @!P5 IMAD.MOV R6, RZ, RZ, -R6 ;  /* 0x000000ffff06d224 */ /* 0x000fe200078e0a06 */
[----:B------:R-:W-:Y:S01]  /*0f60*/  @!P3 LOP3.LUT R6, RZ, R26, RZ, 0x33, !PT ;  /* 0x0000001aff06b212 */ /* 0x000fe200078e33ff */
[----:B------:R-:W-:Y:S01]  /*0f70*/  IMAD.IADD R14, R14, 0x1, -R7 ;  /* 0x000000010e0e7824 */ /* 0x000fe200078e0a07 */
[----:B------:R-:W-:-:S03]  /*0f80*/  ISETP.GE.AND P0, PT, R11, R8, PT ;  /* 0x000000080b00720c */ /* 0x000fc60003f06270 */
[----:B------:R-:W-:Y:S01]  /*0f90*/  IMAD.IADD R7, R13, 0x1, R6 ;  /* 0x000000010d077824 */ /* 0x000fe200078e0206 */
[----:B------:R-:W-:-:S04]  /*0fa0*/  SEL R8, R8, RZ, P0 ;  /* 0x000000ff08087207 */ /* 0x000fc80000000000 */
[----:B------:R-:W-:Y:S01]  /*0fb0*/  ISETP.GE.AND P0, PT, R7, R26, PT ;  /* 0x0000001a0700720c */ /* 0x000fe20003f06270 */
[----:B------:R-:W-:Y:S01]  /*0fc0*/  IMAD R10, R15, R14, R10 ;  /* 0x0000000e0f0a7224 */ /* 0x000fe200078e020a */
[----:B------:R-:W-:Y:S02]  /*0fd0*/  IADD3 R8, PT, PT, R17, -R8, RZ ;  /* 0x8000000811087210 */ /* 0x000fe40007ffe0ff */
[----:B------:R-:W-:Y:S02]  /*0fe0*/  SEL R26, R26, RZ, P0 ;  /* 0x000000ff1a1a7207 */ /* 0x000fe40000000000 */
[----:B------:R-:W-:Y:S01]  /*0ff0*/  IADD3 R4, P0, PT, R4, 0x10, RZ ;  /* 0x0000001004047810 */ /* 0x000fe20007f1e0ff */
[----:B------:R-:W-:Y:S02]  /*1000*/  IMAD R8, R9, R8, R10 ;  /* 0x0000000809087224 */ /* 0x000fe400078e020a */
[----:B------:R-:W-:Y:S02]  /*1010*/  IMAD.IADD R26, R13, 0x1, -R26 ;  /* 0x000000010d1a7824 */ /* 0x000fe400078e0a1a */
[----:B------:R-:W-:-:S02]  /*1020*/  IMAD.X R5, RZ, RZ, R5, P0 ;  /* 0x000000ffff057224 */ /* 0x000fc400000e0605 */
[----:B------:R-:W-:Y:S01]  /*1030*/  IMAD R16, R23, R26, R8 ;  /* 0x0000001a17107224 */ /* 0x000fe200078e0208 */
[----:B------:R-:W-:Y:S06]  /*1040*/  BRA.U UP0, `(.L_x_2) ;  /* 0xfffffff1006c7547 */ /* 0x000fec000b83ffff */
.L_x_1:
[----:B------:R-:W-:Y:S05]  /*1050*/  BRA.U !UP1, `(.L_x_0) ;  /* 0x0000000d09047547 */ /* 0x000fea000b800000 */
[----:B------:R-:W-:Y:S02]  /*1060*/  UISETP.NE.AND UP1, UPT, UR9, 0x1, UPT ;  /* 0x000000010900788c */ /* 0x000fe4000bf25270 */
[----:B------:R-:W-:-:S04]  /*1070*/  ULOP3.LUT UR6, UR8, 0x1, URZ, 0xc0, !UPT ;  /* 0x0000000108067892 */ /* 0x000fc8000f8ec0ff */
[----:B------:R-:W-:-:S03]  /*1080*/  UISETP.NE.U32.AND UP0, UPT, UR6, 0x1, UPT ;  /* 0x000000010600788c */ /* 0x000fc6000bf05070 */
[----:B------:R-:W-:Y:S08]  /*1090*/  BRA.U !UP1, `(.L_x_3) ;  /* 0x0000000509ec7547 */ /* 0x000ff0000b800000 */
[----:B------:R-:W0:Y:S01]  /*10a0*/  LDCU.64 UR6, c[0x0][0x398] ;  /* 0x00007300ff0677ac */ /* 0x000e220008000a00 */
[----:B------:R-:W1:Y:S01]  /*10b0*/  LDC.64 R12, c[0x0][0x398] ;  /* 0x0000e600ff0c7b82 */ /* 0x000e620000000a00 */
[----:B0-----:R-:W-:-:S04]  /*10c0*/  ULEA UR6, UP1, UR4, UR6, 0x2 ;  /* 0x0000000604067291 */ /* 0x001fc8000f8210ff */
[----:B------:R-:W-:Y:S02]  /*10d0*/  ULEA.HI.X UR7, UR4, UR7, UR5, 0x2, UP1 ;  /* 0x0000000704077291 */ /* 0x000fe400088f1405 */
[----:B------:R-:W-:-:S04]  /*10e0*/  MOV R2, UR6 ;  /* 0x0000000600027c02 */ /* 0x000fc80008000f00 */
[----:B------:R-:W-:-:S05]  /*10f0*/  IMAD.U32 R3, RZ, RZ, UR7 ;  /* 0x00000007ff037e24 */ /* 0x000fca000f8e00ff */
[----:B------:R-:W1:Y:S04]  /*1100*/  LDG.E R5, desc[UR10][R2.64+0x8] ;  /* 0x0000080a02057981 */ /* 0x000e68000c1e1900 */
[----:B------:R-:W2:Y:S04]  /*1110*/  LDG.E R9, desc[UR10][R2.64+0xc] ;  /* 0x00000c0a02097981 */ /* 0x000ea8000c1e1900 */
[----:B------:R-:W3:Y:S04]  /*1120*/  LDG.E R10, desc[UR10][R2.64] ;  /* 0x0000000a020a7981 */ /* 0x000ee8000c1e1900 */
[----:B------:R-:W4:Y:S01]  /*1130*/  LDG.E R11, desc[UR10][R2.64+0x4] ;  /* 0x0000040a020b7981 */ /* 0x000f22000c1e1900 */
[----:B-1----:R-:W-:-:S04]  /*1140*/  IMAD.WIDE R4, R5, 0x4, R12 ;  /* 0x0000000405047825 */ /* 0x002fc800078e020c */
[----:B--2---:R-:W-:Y:S01]  /*1150*/  IMAD.WIDE R12, R9, 0x4, R12 ;  /* 0x00000004090c7825 */ /* 0x004fe200078e020c */
[----:B------:R-:W2:Y:S04]  /*1160*/  LDG.E R7, desc[UR10][R4.64+0x10] ;  /* 0x0000100a04077981 */ /* 0x000ea8000c1e1900 */
[----:B------:R-:W5:Y:S04]  /*1170*/  LDG.E R9, desc[UR10][R12.64+0x10] ;  /* 0x0000100a0c097981 */ /* 0x000f68000c1e1900 */
[----:B------:R0:W3:Y:S04]  /*1180*/  LDG.E R6, desc[UR10][R4.64+0x1c] ;  /* 0x00001c0a04067981 */ /* 0x0000e8000c1e1900 */
[----:B------:R3:W4:Y:S01]  /*1190*/  LDG.E R8, desc[UR10][R12.64+0x1c] ;  /* 0x00001c0a0c087981 */ /* 0x000722000c1e1900 */
[----:B------:R-:W-:-:S04]  /*11a0*/  UIADD3 UR4, UP1, UPT, UR4, 0x2, URZ ;  /* 0x0000000204047890 */ /* 0x000fc8000ff3e0ff */
[----:B------:R-:W-:Y:S01]  /*11b0*/  UIADD3.X UR5, UPT, UPT, URZ, UR5, URZ, UP1, !UPT ;  /* 0x00000005ff057290 */ /* 0x000fe20008ffe4ff */
[----:B--2---:R-:W-:-:S04]  /*11c0*/  IABS R14, R7 ;  /* 0x00000007000e7213 */ /* 0x004fc80000000000 */
[----:B------:R-:W1:Y:S01]  /*11d0*/  I2F.RP R17, R14 ;  /* 0x0000000e00117306 */ /* 0x000e620000209400 */
[----:B-----5:R-:W-:-:S07]  /*11e0*/  IABS R15, R9 ;  /* 0x00000009000f7213 */ /* 0x020fce0000000000 */
[----:B------:R-:W2:Y:S08]  /*11f0*/  I2F.RP R19, R15 ;  /* 0x0000000f00137306 */ /* 0x000eb00000209400 */
[----:B-1----:R-:W0:Y:S08]  /*1200*/  MUFU.RCP R17, R17 ;  /* 0x0000001100117308 */ /* 0x002e300000001000 */
[----:B--2---:R-:W1:Y:S01]  /*1210*/  MUFU.RCP R19, R19 ;  /* 0x0000001300137308 */ /* 0x004e620000001000 */
[----:B0-----:R-:W-:-:S07]  /*1220*/  VIADD R4, R17, 0xffffffe ;  /* 0x0ffffffe11047836 */ /* 0x001fce0000000000 */
[----:B------:R0:W2:Y:S01]  /*1230*/  F2I.FTZ.U32.TRUNC.NTZ R5, R4 ;  /* 0x0000000400057305 */ /* 0x0000a2000021f000 */
[----:B-1----:R-:W-:Y:S02]  /*1240*/  IADD3 R2, PT, PT, R19, 0xffffffe, RZ ;  /* 0x0ffffffe13027810 */ /* 0x002fe40007ffe0ff */
[----:B---3--:R-:W-:-:S05]  /*1250*/  IABS R13, R6 ;  /* 0x00000006000d7213 */ /* 0x008fca0000000000 */
[----:B------:R-:W1:Y:S01]  /*1260*/  F2I.FTZ.U32.TRUNC.NTZ R3, R2 ;  /* 0x0000000200037305 */ /* 0x000e62000021f000 */
[----:B0-----:R-:W-:-:S07]  /*1270*/  HFMA2 R4, -RZ, RZ, 0, 0 ;  /* 0x00000000ff047431 */ /* 0x001fce00000001ff */
[----:B------:R-:W0:Y:S01]  /*1280*/  I2F.RP R18, R13 ;  /* 0x0000000d00127306 */ /* 0x000e220000209400 */
[----:B--2---:R-:W-:-:S04]  /*1290*/  IMAD.MOV R21, RZ, RZ, -R5 ;  /* 0x000000ffff157224 */ /* 0x004fc800078e0a05 */
[----:B------:R-:W-:Y:S02]  /*12a0*/  IMAD R17, R21, R14, RZ ;  /* 0x0000000e15117224 */ /* 0x000fe400078e02ff */
[----:B-1----:R-:W-:Y:S01]  /*12b0*/  IMAD.MOV R20, RZ, RZ, -R3 ;  /* 0x000000ffff147224 */ /* 0x002fe200078e0a03 */
[----:B----4-:R-:W-:Y:S01]  /*12c0*/  IABS R12, R8 ;  /* 0x00000008000c7213 */ /* 0x010fe20000000000 */
[----:B------:R-:W-:Y:S01]  /*12d0*/  IMAD.HI.U32 R4, R5, R17, R4 ;  /* 0x0000001105047227 */ /* 0x000fe200078e0004 */
[----:B------:R-:W-:-:S03]  /*12e0*/  IABS R21, R0 ;  /* 0x0000000000157213 */ /* 0x000fc60000000000 */
[----:B------:R-:W-:Y:S02]  /*12f0*/  IMAD R17, R20, R15, RZ ;  /* 0x0000000f14117224 */ /* 0x000fe400078e02ff */
[----:B------:R-:W-:Y:S01]  /*1300*/  IMAD.MOV.U32 R2, RZ, RZ, RZ ;  /* 0x000000ffff027224 */ /* 0x000fe200078e00ff */
[----:B0-----:R-:W0:Y:S01]  /*1310*/  MUFU.RCP R18, R18 ;  /* 0x0000001200127308 */ /* 0x001e220000001000 */
[----:B------:R-:W-:Y:S02]  /*1320*/  IABS R19, R7 ;  /* 0x0000000700137213 */ /* 0x000fe40000000000 */
[----:B------:R-:W-:Y:S01]  /*1330*/  IMAD.HI.U32 R2, R3, R17, R2 ;  /* 0x0000001103027227 */ /* 0x000fe200078e0002 */
[----:B------:R-:W-:-:S04]  /*1340*/  IABS R3, R9 ;  /* 0x0000000900037213 */ /* 0x000fc80000000000 */
[----:B------:R-:W1:Y:S01]  /*1350*/  I2F.RP R5, R12 ;  /* 0x0000000c00057306 */ /* 0x000e620000209400 */
[----:B------:R-:W-:Y:S01]  /*1360*/  IMAD.MOV R20, RZ, RZ, -R19 ;  /* 0x000000ffff147224 */ /* 0x000fe200078e0a13 */
[----:B------:R-:W-:Y:S01]  /*1370*/  IADD3 R3, PT, PT, RZ, -R3, RZ ;  /* 0x80000003ff037210 */ /* 0x000fe20007ffe0ff */
[----:B------:R-:W-:-:S04]  /*1380*/  IMAD.HI.U32 R17, R4, R21, RZ ;  /* 0x0000001504117227 */ /* 0x000fc800078e00ff */
[----:B------:R-:W-:-:S04]  /*1390*/  IMAD.HI.U32 R4, R2, R21, RZ ;  /* 0x0000001502047227 */ /* 0x000fc800078e00ff */
[--C-:B------:R-:W-:Y:S02]  /*13a0*/  IMAD R19, R17, R20, R21.reuse ;  /* 0x0000001411137224 */ /* 0x100fe400078e0215 */
[----:B------:R-:W-:Y:S02]  /*13b0*/  IMAD R2, R4, R3, R21 ;  /* 0x0000000304027224 */ /* 0x000fe400078e0215 */
[----:B0-----:R-:W-:Y:S01]  /*13c0*/  VIADD R18, R18, 0xffffffe ;  /* 0x0ffffffe12127836 */ /* 0x001fe20000000000 */
[----:B------:R-:W-:Y:S01]  /*13d0*/  ISETP.GT.U32.AND P5, PT, R14, R19, PT ;  /* 0x000000130e00720c */ /* 0x000fe20003fa4070 */
[----:B-1----:R-:W0:Y:S01]  /*13e0*/  MUFU.RCP R5, R5 ;  /* 0x0000000500057308 */ /* 0x002e220000001000 */
[----:B------:R-:W-:-:S07]  /*13f0*/  ISETP.GT.U32.AND P0, PT, R15, R2, PT ;  /* 0x000000020f00720c */ /* 0x000fce0003f04070 */
[----:B------:R-:W1:Y:S04]  /*1400*/  F2I.FTZ.U32.TRUNC.NTZ R3, R18 ;  /* 0x0000001200037305 */ /* 0x000e68000021f000 */
[----:B------:R-:W-:Y:S02]  /*1410*/  @!P5 IMAD.IADD R19, R19, 0x1, -R14 ;  /* 0x000000011313d824 */ /* 0x000fe400078e0a0e */
[----:B------:R-:W-:-:S03]  /*1420*/  @!P0 IADD3 R2, PT, PT, R2, -R15, RZ ;  /* 0x8000000f02028210 */ /* 0x000fc60007ffe0ff */
[----:B------:R-:W-:Y:S01]  /*1430*/  ISETP.GE.U32.AND P1, PT, R19, R14, PT ;  /* 0x0000000e1300720c */ /* 0x000fe20003f26070 */
[----:B0-----:R-:W-:Y:S01]  /*1440*/  VIADD R19, R5, 0xffffffe ;  /* 0x0ffffffe05137836 */ /* 0x001fe20000000000 */
[----:B------:R-:W-:Y:S02]  /*1450*/  ISETP.GE.U32.AND P2, PT, R2, R15, PT ;  /* 0x0000000f0200720c */ /* 0x000fe40003f46070 */
[----:B------:R-:W-:Y:S01]  /*1460*/  LOP3.LUT R2, R0, R7, RZ, 0x3c, !PT ;  /* 0x0000000700027212 */ /* 0x000fe200078e3cff */
[----:B-1----:R-:W-:Y:S01]  /*1470*/  IMAD.MOV R15, RZ, RZ, -R3 ;  /* 0x000000ffff0f7224 */ /* 0x002fe200078e0a03 */
[----:B------:R-:W0:Y:S02]  /*1480*/  F2I.FTZ.U32.TRUNC.NTZ R5, R19 ;  /* 0x0000001300057305 */ /* 0x000e24000021f000 */
[----:B------:R-:W-:Y:S01]  /*1490*/  ISETP.GE.AND P3, PT, R2, RZ, PT ;  /* 0x000000ff0200720c */ /* 0x000fe20003f66270 */
[----:B------:R-:W-:Y:S01]  /*14a0*/  @!P5 VIADD R17, R17, 0x1 ;  /* 0x000000011111d836 */ /* 0x000fe20000000000 */
[----:B------:R-:W-:-:S02]  /*14b0*/  LOP3.LUT R14, R0, R9, RZ, 0x3c, !PT ;  /* 0x00000009000e7212 */ /* 0x000fc400078e3cff */
[----:B------:R-:W-:Y:S01]  /*14c0*/  MOV R2, R15 ;  /* 0x0000000f00027202 */ /* 0x000fe20000000f00 */
[----:B------:R-:W-:Y:S01]  /*14d0*/  @!P0 VIADD R4, R4, 0x1 ;  /* 0x0000000104048836 */ /* 0x000fe20000000000 */
[----:B------:R-:W-:Y:S02]  /*14e0*/  ISETP.NE.AND P5, PT, R7, RZ, PT ;  /* 0x000000ff0700720c */ /* 0x000fe40003fa5270 */
[----:B------:R-:W-:Y:S01]  /*14f0*/  ISETP.GE.AND P4, PT, R14, RZ, PT ;  /* 0x000000ff0e00720c */ /* 0x000fe20003f86270 */
[----:B------:R-:W-:Y:S01]  /*1500*/  IMAD R15, R2, R13, RZ ;  /* 0x0000000d020f7224 */ /* 0x000fe200078e02ff */
[----:B------:R-:W-:Y:S01]  /*1510*/  ISETP.NE.AND P6, PT, R9, RZ, PT ;  /* 0x000000ff0900720c */ /* 0x000fe20003fc5270 */
[----:B------:R-:W-:Y:S02]  /*1520*/  IMAD.MOV.U32 R2, RZ, RZ, RZ ;  /* 0x000000ffff027224 */ /* 0x000fe400078e00ff */
[----:B------:R-:W-:Y:S01]  /*1530*/  @P2 VIADD R4, R4, 0x1 ;  /* 0x0000000104042836 */ /* 0x000fe20000000000 */
[----:B------:R-:W-:Y:S01]  /*1540*/  @P1 IADD3 R17, PT, PT, R17, 0x1, RZ ;  /* 0x0000000111111810 */ /* 0x000fe20007ffe0ff */
[----:B------:R-:W-:Y:S01]  /*1550*/  IMAD.HI.U32 R3, R3, R15, R2 ;  /* 0x0000000f03037227 */ /* 0x000fe200078e0002 */
[----:B0-----:R-:W-:-:S03]  /*1560*/  IADD3 R15, PT, PT, RZ, -R5, RZ ;  /* 0x80000005ff0f7210 */ /* 0x001fc60007ffe0ff */
[----:B------:R-:W-:Y:S01]  /*1570*/  IMAD.MOV.U32 R2, RZ, RZ, R4 ;  /* 0x000000ffff027224 */ /* 0x000fe200078e0004 */
[----:B------:R-:W-:Y:S01]  /*1580*/  IABS R4, R6 ;  /* 0x0000000600047213 */ /* 0x000fe20000000000 */
[----:B------:R-:W-:Y:S01]  /*1590*/  @!P3 IMAD.MOV R17, RZ, RZ, -R17 ;  /* 0x000000ffff11b224 */ /* 0x000fe200078e0a11 */
[----:B------:R-:W-:Y:S01]  /*15a0*/  @!P5 LOP3.LUT R17, RZ, R7, RZ, 0x33, !PT ;  /* 0x00000007ff11d212 */ /* 0x000fe200078e33ff */
[----:B------:R-:W-:Y:S01]  /*15b0*/  IMAD R15, R15, R12, RZ ;  /* 0x0000000c0f0f7224 */ /* 0x000fe200078e02ff */
[----:B------:R-:W-:Y:S01]  /*15c0*/  @!P4 IADD3 R2, PT, PT, -R2, RZ, RZ ;  /* 0x000000ff0202c210 */ /* 0x000fe20007ffe1ff */
[----:B------:R-:W-:Y:S01]  /*15d0*/  IMAD.MOV R19, RZ, RZ, -R4 ;  /* 0x000000ffff137224 */ /* 0x000fe200078e0a04 */
[----:B------:R-:W-:Y:S01]  /*15e0*/  IABS R20, R8 ;  /* 0x0000000800147213 */ /* 0x000fe20000000000 */
[----:B------:R-:W-:Y:S01]  /*15f0*/  IMAD.MOV.U32 R4, RZ, RZ, RZ ;  /* 0x000000ffff047224 */ /* 0x000fe200078e00ff */
[----:B------:R-:W-:Y:S02]  /*1600*/  @!P6 LOP3.LUT R2, RZ, R9, RZ, 0x33, !PT ;  /* 0x00000009ff02e212 */ /* 0x000fe400078e33ff */
[----:B------:R-:W-:Y:S01]  /*1610*/  IABS R14, R17 ;  /* 0x00000011000e7213 */ /* 0x000fe20000000000 */
[----:B------:R-:W-:Y:S01]  /*1620*/  IMAD.HI.U32 R4, R5, R15, R4 ;  /* 0x0000000f05047227 */ /* 0x000fe200078e0004 */
[----:B------:R-:W-:-:S02]  /*1630*/  IABS R18, R2 ;  /* 0x0000000200127213 */ /* 0x000fc40000000000 */
[----:B------:R-:W-:Y:S01]  /*1640*/  IADD3 R20, PT, PT, RZ, -R20, RZ ;  /* 0x80000014ff147210 */ /* 0x000fe20007ffe0ff */
[----:B------:R-:W-:Y:S02]  /*1650*/  IMAD.MOV.U32 R15, RZ, RZ, R19 ;  /* 0x000000ffff0f7224 */ /* 0x000fe400078e0013 */
[----:B------:R-:W-:-:S04]  /*1660*/  IMAD.HI.U32 R3, R3, R14, RZ ;  /* 0x0000000e03037227 */ /* 0x000fc800078e00ff */
[----:B------:R-:W-:Y:S02]  /*1670*/  IMAD.MOV.U32 R19, RZ, RZ, R20 ;  /* 0x000000ffff137224 */ /* 0x000fe400078e0014 */
[----:B------:R-:W-:-:S04]  /*1680*/  IMAD.HI.U32 R5, R4, R18, RZ ;  /* 0x0000001204057227 */ /* 0x000fc800078e00ff */
[----:B------:R-:W-:Y:S02]  /*1690*/  IMAD R4, R3, R15, R14 ;  /* 0x0000000f03047224 */ /* 0x000fe400078e020e */
[----:B------:R-:W-:-:S03]  /*16a0*/  IMAD R5, R5, R19, R18 ;  /* 0x0000001305057224 */ /* 0x000fc600078e0212 */
[----:B------:R-:W-:Y:S02]  /*16b0*/  ISETP.GT.U32.AND P0, PT, R13, R4, PT ;  /* 0x000000040d00720c */ /* 0x000fe40003f04070 */
[----:B------:R-:W-:-:S11]  /*16c0*/  ISETP.GT.U32.AND P1, PT, R12, R5, PT ;  /* 0x000000050c00720c */ /* 0x000fd60003f24070 */
[----:B------:R-:W-:Y:S02]  /*16d0*/  @!P0 IADD3 R4, PT, PT, R4, -R13, RZ ;  /* 0x8000000d04048210 */ /* 0x000fe40007ffe0ff */
[----:B------:R-:W-:Y:S02]  /*16e0*/  @!P1 IMAD.IADD R5, R5, 0x1, -R12 ;  /* 0x0000000105059824 */ /* 0x000fe400078e0a0c */
[----:B------:R-:W-:-:S03]  /*16f0*/  ISETP.GT.U32.AND P1, PT, R13, R4, PT ;  /* 0x000000040d00720c */ /* 0x000fc60003f24070 */
[----:B------:R-:W-:Y:S02]  /*1700*/  ISETP.GT.U32.AND P3, PT, R12, R5, PT ;  /* 0x000000050c00720c */ /* 0x000fe40003f64070 */
[----:B------:R-:W-:Y:S02]  /*1710*/  ISETP.GE.AND P2, PT, R17, RZ, PT ;  /* 0x000000ff1100720c */ /* 0x000fe40003f46270 */
[----:B------:R-:W-:Y:S02]  /*1720*/  ISETP.NE.AND P0, PT, R6, RZ, PT ;  /* 0x000000ff0600720c */ /* 0x000fe40003f05270 */
[----:B------:R-:W-:-:S04]  /*1730*/  ISETP.GE.AND P4, PT, R2, RZ, PT ;  /* 0x000000ff0200720c */ /* 0x000fc80003f86270 */
[----:B------:R-:W-:Y:S01]  /*1740*/  @!P1 IMAD.IADD R4, R4, 0x1, -R13 ;  /* 0x0000000104049824 */ /* 0x000fe200078e0a0d */
[----:B------:R-:W-:Y:S02]  /*1750*/  ISETP.NE.AND P1, PT, R8, RZ, PT ;  /* 0x000000ff0800720c */ /* 0x000fe40003f25270 */
[----:B------:R-:W-:Y:S02]  /*1760*/  @!P3 IADD3 R5, PT, PT, R5, -R12, RZ ;  /* 0x8000000c0505b210 */ /* 0x000fe40007ffe0ff */
[----:B------:R-:W-:Y:S02]  /*1770*/  @!P2 IMAD.MOV R4, RZ, RZ, -R4 ;  /* 0x000000ffff04a224 */ /* 0x000fe400078e0a04 */
[----:B------:R-:W-:Y:S02]  /*1780*/  @!P0 LOP3.LUT R4, RZ, R6, RZ, 0x33, !PT ;  /* 0x00000006ff048212 */ /* 0x000fe400078e33ff */
[----:B------:R-:W-:Y:S02]  /*1790*/  @!P4 IMAD.MOV R5, RZ, RZ, -R5 ;  /* 0x000000ffff05c224 */ /* 0x000fe400078e0a05 */
[----:B------:R-:W-:-:S03]  /*17a0*/  IADD3 R3, PT, PT, R4, R10, RZ ;  /* 0x0000000a04037210 */ /* 0x000fc60007ffe0ff */
[----:B------:R-:W-:Y:S02]  /*17b0*/  @!P1 LOP3.LUT R5, RZ, R8, RZ, 0x33, !PT ;  /* 0x00000008ff059212 */ /* 0x000fe400078e33ff */
[----:B------:R-:W-:-:S03]  /*17c0*/  ISETP.GE.AND P0, PT, R3, R6, PT ;  /* 0x000000060300720c */ /* 0x000fc60003f06270 */
[----:B------:R-:W-:Y:S01]  /*17d0*/  IMAD.IADD R5, R5, 0x1, R11 ;  /* 0x0000000105057824 */ /* 0x000fe200078e020b */
[----:B------:R-:W-:-:S04]  /*17e0*/  SEL R3, R6, RZ, P0 ;  /* 0x000000ff06037207 */ /* 0x000fc80000000000 */
[----:B------:R-:W-:Y:S01]  /*17f0*/  ISETP.GE.AND P1, PT, R5, R8, PT ;  /* 0x000000080500720c */ /* 0x000fe20003f26270 */
[----:B------:R-:W-:-:S03]  /*1800*/  IMAD.IADD R3, R10, 0x1, -R3 ;  /* 0x000000010a037824 */ /* 0x000fc600078e0a03 */
[----:B------:R-:W-:Y:S01]  /*1810*/  SEL R8, R8, RZ, P1 ;  /* 0x000000ff08087207 */ /* 0x000fe20000800000 */
[----:B------:R-:W-:-:S03]  /*1820*/  IMAD R3, R7, R3, R16 ;  /* 0x0000000307037224 */ /* 0x000fc600078e0210 */
[----:B------:R-:W-:-:S05]  /*1830*/  IADD3 R8, PT, PT, R11, -R8, RZ ;  /* 0x800000080b087210 */ /* 0x000fca0007ffe0ff */
[----:B------:R-:W-:-:S07]  /*1840*/  IMAD R16, R9, R8, R3 ;  /* 0x0000000809107224 */ /* 0x000fce00078e0203 */
.L_x_3:
[----:B------:R-:W-:Y:S05]  /*1850*/  BRA.U UP0, `(.L_x_0) ;  /* 0x0000000500047547 */ /* 0x000fea000b800000 */
[----:B------:R-:W0:Y:S01]  /*1860*/  LDCU.64 UR6, c[0x0][0x398] ;  /* 0x00007300ff0677ac */ /* 0x000e220008000a00 */
[----:B------:R-:W1:Y:S01]  /*1870*/  LDC.64 R8, c[0x0][0x398] ;  /* 0x0000e600ff087b82 */ /* 0x000e620000000a00 */
[----:B0-----:R-:W-:-:S04]  /*1880*/  ULEA UR6, UP0, UR4, UR6, 0x2 ;  /* 0x0000000604067291 */ /* 0x001fc8000f8010ff */
[----:B------:R-:W-:Y:S02]  /*1890*/  ULEA.HI.X UR4, UR4, UR7, UR5, 0x2, UP0 ;  /* 0x0000000704047291 */ /* 0x000fe400080f1405 */
[----:B------:R-:W-:-:S04]  /*18a0*/  IMAD.U32 R6, RZ, RZ, UR6 ;  /* 0x00000006ff067e24 */ /* 0x000fc8000f8e00ff */
[----:B------:R-:W-:-:S05]  /*18b0*/  IMAD.U32 R7, RZ, RZ, UR4 ;  /* 0x00000004ff077e24 */ /* 0x000fca000f8e00ff */
[----:B------:R-:W1:Y:S04]  /*18c0*/  LDG.E R3, desc[UR10][R6.64+0x8] ;  /* 0x0000080a06037981 */ /* 0x000e68000c1e1900 */
[----:B------:R-:W2:Y:S01]  /*18d0*/  LDG.E R4, desc[UR10][R6.64] ;  /* 0x0000000a06047981 */ /* 0x000ea2000c1e1900 */
[----:B-1----:R-:W-:-:S05]  /*18e0*/  IMAD.WIDE R8, R3, 0x4, R8 ;  /* 0x0000000403087825 */ /* 0x002fca00078e0208 */
[----:B------:R-:W3:Y:S04]  /*18f0*/  LDG.E R3, desc[UR10][R8.64+0x10] ;  /* 0x0000100a08037981 */ /* 0x000ee8000c1e1900 */
[----:B------:R0:W4:Y:S02]  /*1900*/  LDG.E R2, desc[UR10][R8.64+0x1c] ;  /* 0x00001c0a08027981 */ /* 0x000124000c1e1900 */
[----:B0-----:R-:W-:Y:S02]  /*1910*/  IABS R9, R0 ;  /* 0x0000000000097213 */ /* 0x001fe40000000000 */
[----:B---3--:R-:W-:-:S04]  /*1920*/  IABS R13, R3 ;  /* 0x00000003000d7213 */ /* 0x008fc80000000000 */
[----:B------:R-:W0:Y:S08]  /*1930*/  I2F.RP R12, R13 ;  /* 0x0000000d000c7306 */ /* 0x000e300000209400 */
[----:B0-----:R-:W0:Y:S02]  /*1940*/  MUFU.RCP R12, R12 ;  /* 0x0000000c000c7308 */ /* 0x001e240000001000 */
[----:B0-----:R-:W-:-:S06]  /*1950*/  IADD3 R10, PT, PT, R12, 0xffffffe, RZ ;  /* 0x0ffffffe0c0a7810 */ /* 0x001fcc0007ffe0ff */
[----:B------:R0:W1:Y:S01]  /*1960*/  F2I.FTZ.U32.TRUNC.NTZ R11, R10 ;  /* 0x0000000a000b7305 */ /* 0x000062000021f000 */
[----:B----4-:R-:W-:Y:S02]  /*1970*/  IABS R5, R2 ;  /* 0x0000000200057213 */ /* 0x010fe40000000000 */
[----:B------:R-:W-:-:S05]  /*1980*/  IABS R6, R3 ;  /* 0x0000000300067213 */ /* 0x000fca0000000000 */
[----:B------:R-:W3:Y:S01]  /*1990*/  I2F.RP R8, R5 ;  /* 0x0000000500087306 */ /* 0x000ee20000209400 */
[----:B0-----:R-:W-:Y:S02]  /*19a0*/  IMAD.MOV.U32 R10, RZ, RZ, RZ ;  /* 0x000000ffff0a7224 */ /* 0x001fe400078e00ff */
[----:B-1----:R-:W-:-:S04]  /*19b0*/  IMAD.MOV R14, RZ, RZ, -R11 ;  /* 0x000000ffff0e7224 */ /* 0x002fc800078e0a0b */
[----:B------:R-:W-:-:S04]  /*19c0*/  IMAD R7, R14, R13, RZ ;  /* 0x0000000d0e077224 */ /* 0x000fc800078e02ff */
[----:B------:R-:W-:Y:S01]  /*19d0*/  IMAD.HI.U32 R11, R11, R7, R10 ;  /* 0x000000070b0b7227 */ /* 0x000fe200078e000a */
[----:B------:R-:W-:-:S03]  /*19e0*/  MOV R10, R9 ;  /* 0x00000009000a7202 */ /* 0x000fc60000000f00 */
[----:B------:R-:W-:Y:S02]  /*19f0*/  IMAD.MOV R6, RZ, RZ, -R6 ;  /* 0x000000ffff067224 */ /* 0x000fe400078e0a06 */
[----:B------:R-:W-:Y:S01]  /*1a00*/  IMAD.HI.U32 R11, R11, R10, RZ ;  /* 0x0000000a0b0b7227 */ /* 0x000fe200078e00ff */
[----:B---3--:R-:W0:Y:S03]  /*1a10*/  MUFU.RCP R8, R8 ;  /* 0x0000000800087308 */ /* 0x008e260000001000 */
[----:B------:R-:W-:-:S05]  /*1a20*/  IMAD R6, R11, R6, R10 ;  /* 0x000000060b067224 */ /* 0x000fca00078e020a */
[----:B------:R-:W-:Y:S02]  /*1a30*/  ISETP.GT.U32.AND P1, PT, R13, R6, PT ;  /* 0x000000060d00720c */ /* 0x000fe40003f24070 */
[----:B0-----:R-:W-:-:S11]  /*1a40*/  IADD3 R7, PT, PT, R8, 0xffffffe, RZ ;  /* 0x0ffffffe08077810 */ /* 0x001fd60007ffe0ff */
[----:B------:R-:W-:Y:S01]  /*1a50*/  @!P1 IMAD.IADD R6, R6, 0x1, -R13 ;  /* 0x0000000106069824 */ /* 0x000fe200078e0a0d */
[----:B------:R-:W0:Y:S04]  /*1a60*/  F2I.FTZ.U32.TRUNC.NTZ R7, R7 ;  /* 0x0000000700077305 */ /* 0x000e28000021f000 */
[----:B------:R-:W-:Y:S02]  /*1a70*/  ISETP.GE.U32.AND P0, PT, R6, R13, PT ;  /* 0x0000000d0600720c */ /* 0x000fe40003f06070 */
[----:B------:R-:W-:Y:S01]  /*1a80*/  LOP3.LUT R6, R0, R3, RZ, 0x3c, !PT ;  /* 0x0000000300067212 */ /* 0x000fe200078e3cff */
[----:B------:R-:W-:Y:S01]  /*1a90*/  @!P1 VIADD R11, R11, 0x1 ;  /* 0x000000010b0b9836 */ /* 0x000fe20000000000 */
[----:B------:R-:W-:Y:S02]  /*1aa0*/  ISETP.NE.AND P1, PT, R3, RZ, PT ;  /* 0x000000ff0300720c */ /* 0x000fe40003f25270 */
[----:B------:R-:W-:-:S07]  /*1ab0*/  ISETP.GE.AND P2, PT, R6, RZ, PT ;  /* 0x000000ff0600720c */ /* 0x000fce0003f46270 */
[----:B------:R-:W-:Y:S01]  /*1ac0*/  @P0 VIADD R11, R11, 0x1 ;  /* 0x000000010b0b0836 */ /* 0x000fe20000000000 */
[----:B0-----:R-:W-:-:S05]  /*1ad0*/  IADD3 R6, PT, PT, RZ, -R7, RZ ;  /* 0x80000007ff067210 */ /* 0x001fca0007ffe0ff */
[----:B------:R-:W-:Y:S01]  /*1ae0*/  @!P2 IMAD.MOV R11, RZ, RZ, -R11 ;  /* 0x000000ffff0ba224 */ /* 0x000fe200078e0a0b */
[----:B------:R-:W-:Y:S01]  /*1af0*/  @!P1 LOP3.LUT R11, RZ, R3, RZ, 0x33, !PT ;  /* 0x00000003ff0b9212 */ /* 0x000fe200078e33ff */
[----:B------:R-:W-:Y:S01]  /*1b00*/  IMAD R9, R6, R5, RZ ;  /* 0x0000000506097224 */ /* 0x000fe200078e02ff */
[----:B------:R-:W-:Y:S01]  /*1b10*/  IABS R10, R2 ;  /* 0x00000002000a7213 */ /* 0x000fe20000000000 */
[----:B------:R-:W-:Y:S01]  /*1b20*/  IMAD.MOV.U32 R6, RZ, RZ, RZ ;  /* 0x000000ffff067224 */ /* 0x000fe200078e00ff */
[----:B------:R-:W-:Y:S02]  /*1b30*/  IABS R8, R11 ;  /* 0x0000000b00087213 */ /* 0x000fe40000000000 */
[----:B------:R-:W-:Y:S01]  /*1b40*/  IADD3 R10, PT, PT, RZ, -R10, RZ ;  /* 0x8000000aff0a7210 */ /* 0x000fe20007ffe0ff */
[----:B------:R-:W-:-:S04]  /*1b50*/  IMAD.HI.U32 R6, R7, R9, R6 ;  /* 0x0000000907067227 */ /* 0x000fc800078e0006 */
[----:B------:R-:W-:Y:S02]  /*1b60*/  IMAD.MOV.U32 R7, RZ, RZ, R8 ;  /* 0x000000ffff077224 */ /* 0x000fe400078e0008 */
[----:B------:R-:W-:Y:S02]  /*1b70*/  IMAD.MOV.U32 R8, RZ, RZ, R10 ;  /* 0x000000ffff087224 */ /* 0x000fe400078e000a */
[----:B------:R-:W-:-:S04]  /*1b80*/  IMAD.HI.U32 R6, R6, R7, RZ ;  /* 0x0000000706067227 */ /* 0x000fc800078e00ff */
[----:B------:R-:W-:-:S05]  /*1b90*/  IMAD R6, R6, R8, R7 ;  /* 0x0000000806067224 */ /* 0x000fca00078e0207 */
[----:B------:R-:W-:Y:S02]  /*1ba0*/  ISETP.GT.U32.AND P0, PT, R5, R6, PT ;  /* 0x000000060500720c */ /* 0x000fe40003f04070 */
[----:B------:R-:W-:-:S11]  /*1bb0*/  ISETP.GE.AND P2, PT, R11, RZ, PT ;  /* 0x000000ff0b00720c */ /* 0x000fd60003f46270 */
[----:B------:R-:W-:-:S04]  /*1bc0*/  @!P0 IADD3 R6, PT, PT, R6, -R5, RZ ;  /* 0x8000000506068210 */ /* 0x000fc80007ffe0ff */
[----:B------:R-:W-:Y:S02]  /*1bd0*/  ISETP.GT.U32.AND P1, PT, R5, R6, PT ;  /* 0x000000060500720c */ /* 0x000fe40003f24070 */
[----:B------:R-:W-:-:S11]  /*1be0*/  ISETP.NE.AND P0, PT, R2, RZ, PT ;  /* 0x000000ff0200720c */ /* 0x000fd60003f05270 */
[----:B------:R-:W-:-:S04]  /*1bf0*/  @!P1 IMAD.IADD R6, R6, 0x1, -R5 ;  /* 0x0000000106069824 */ /* 0x000fc800078e0a05 */
[----:B------:R-:W-:Y:S01]  /*1c00*/  @!P2 IMAD.MOV R6, RZ, RZ, -R6 ;  /* 0x000000ffff06a224 */ /* 0x000fe200078e0a06 */
[----:B------:R-:W-:-:S04]  /*1c10*/  @!P0 LOP3.LUT R6, RZ, R2, RZ, 0x33, !PT ;  /* 0x00000002ff068212 */ /* 0x000fc800078e33ff */
[----:B--2---:R-:W-:-:S04]  /*1c20*/  IADD3 R5, PT, PT, R6, R4, RZ ;  /* 0x0000000406057210 */ /* 0x004fc80007ffe0ff */
[----:B------:R-:W-:-:S04]  /*1c30*/  ISETP.GE.AND P0, PT, R5, R2, PT ;  /* 0x000000020500720c */ /* 0x000fc80003f06270 */
[----:B------:R-:W-:-:S05]  /*1c40*/  SEL R5, R2, RZ, P0 ;  /* 0x000000ff02057207 */ /* 0x000fca0000000000 */
[----:B------:R-:W-:-:S04]  /*1c50*/  IMAD.IADD R5, R4, 0x1, -R5 ;  /* 0x0000000104057824 */ /* 0x000fc800078e0a05 */
[----:B------:R-:W-:-:S07]  /*1c60*/  IMAD R16, R3, R5, R16 ;  /* 0x0000000503107224 */ /* 0x000fce00078e0210 */
.L_x_0:
[----:B------:R-:W0:Y:S08]  /*1c70*/  LDC.64 R2, c[0x0][0x380] ;  /* 0x0000e000ff027b82 */ /* 0x000e300000000a00 */
[----:B------:R-:W1:Y:S01]  /*1c80*/  LDC.64 R4, c[0x0][0x388] ;  /* 0x0000e200ff047b82 */ /* 0x000e620000000a00 */
[----:B0-----:R-:W-:-:S06]  /*1c90*/  IMAD.WIDE R2, R0, 0x4, R2 ;  /* 0x0000000400027825 */ /* 0x001fcc00078e0202 */
[----:B------:R-:W2:Y:S01]  /*1ca0*/  LDG.E R3, desc[UR10][R2.64] ;  /* 0x0000000a02037981 */ /* 0x000ea2000c1e1900 */
[----:B-1----:R-:W-:-:S05]  /*1cb0*/  IMAD.WIDE R16, R16, 0x4, R4 ;  /* 0x0000000410107825 */ /* 0x002fca00078e0204 */
[----:B--2---:R-:W-:Y:S01]  /*1cc0*/  STG.E desc[UR10][R16.64], R3 ;  /* 0x0000000310007986 */ /* 0x004fe2000c10190a */
[----:B------:R-:W-:Y:S05]  /*1cd0*/  EXIT ;  /* 0x000000000000794d */ /* 0x000fea0003800000 */
.L_x_4:
[----:B------:R-:W-:-:S00]  /*1ce0*/  BRA `(.L_x_4) ;  /* 0xfffffffc00fc7947 */ /* 0x000fc0000383ffff */
[----:B------:R-:W-:-:S00]  /*1cf0*/  NOP ;  /* 0x0000000000007918 */ /* 0x000fc00000000000 */
        /* <DEDUP_REMOVED lines=8> */
.L_x_5:


//--------------------- .nv.shared.reserved.0     --------------------------
	.section	.nv.shared.reserved.0,"aw",@nobits
	.weak		__nv_reservedSMEM_offset_0_alias
	.size		__nv_reservedSMEM_offset_0_alias, 0, 64
	.other		__nv_reservedSMEM_offset_0_alias,@"STO_CUDA_RESERVED_SHARED STV_DEFAULT"
__nv_reservedSMEM_offset_0_alias:
	.zero		0
	.zero		64


//--------------------- .nv.constant0._Z10rollKernelPKfPfiiP3SOA --------------------------
	.section	.nv.constant0._Z10rollKernelPKfPfiiP3SOA,"a",@progbits
	.sectionflags	@""
	.align	4
.nv.constant0._Z10rollKernelPKfPfiiP3SOA:
	.zero		928


//--------------------- SYMBOLS --------------------------

	.type		.nv.reservedSmem.offset0,@object
	.size		.nv.reservedSmem.offset0,0x4
